// auto-generated by cutlass_sweep.gemm — config: {"arch": "sm_90", "cluster_m": 2, "cluster_n": 1, "dtype": "fp16", "stages": 4, "tile_k": 64, "tile_m": 256, "tile_n": 64}
#include "cutlass/cutlass.h"
#include "cutlass/gemm/collective/collective_builder.hpp"
#include "cutlass/gemm/device/gemm_universal_adapter.h"
#include "cutlass/gemm/kernel/gemm_universal.hpp"
#include "cutlass/epilogue/collective/collective_builder.hpp"

using ElemA = cutlass::half_t;
using ElemB = cutlass::half_t;
using ElemCD = cutlass::half_t;
using Acc  = float;
using TileShape    = cute::Shape<cute::_256, cute::_64, cute::_64>;
using ClusterShape = cute::Shape<cute::_2, cute::_1, cute::_1>;

using CollectiveEpilogue = typename cutlass::epilogue::collective::CollectiveBuilder<
    cutlass::arch::Sm90, cutlass::arch::OpClassTensorOp,
    TileShape, ClusterShape,
    cutlass::epilogue::collective::EpilogueTileAuto,
    Acc, Acc,
    ElemCD, cutlass::layout::RowMajor, 128 / cutlass::sizeof_bits<ElemCD>::value,
    ElemCD, cutlass::layout::RowMajor, 128 / cutlass::sizeof_bits<ElemCD>::value,
    cutlass::epilogue::collective::EpilogueScheduleAuto
  >::CollectiveOp;

using CollectiveMainloop = typename cutlass::gemm::collective::CollectiveBuilder<
    cutlass::arch::Sm90, cutlass::arch::OpClassTensorOp,
    ElemA, cutlass::layout::RowMajor, 128 / cutlass::sizeof_bits<ElemA>::value,
    ElemB, cutlass::layout::ColumnMajor, 128 / cutlass::sizeof_bits<ElemB>::value,
    Acc,
    TileShape, ClusterShape,
    cutlass::gemm::collective::StageCount<4>,
    cutlass::gemm::collective::KernelScheduleAuto
  >::CollectiveOp;

using GemmKernel = cutlass::gemm::kernel::GemmUniversal<
    cute::Shape<int,int,int,int>,
    CollectiveMainloop,
    CollectiveEpilogue
>;
using Gemm = cutlass::gemm::device::GemmUniversalAdapter<GemmKernel>;

// Force the device kernel symbol into the cubin without needing a host main.
auto* _anchor = &cutlass::device_kernel<GemmKernel>;


// ===== COMPILED SASS (sm_90a) =====

	.target	sm_90a

	.elftype	@"ET_EXEC"


//--------------------- .note.nv.tkinfo           --------------------------
	.section	.note.nv.tkinfo,"",@"SHT_NOTE"
	.sectionflags	@"SHF_NOTE_NV_TKINFO"
	.tkinfo
        /*0018*/ 	.word	0x00000002
        /*0030*/ 	.string	""
        /*0030*/ 	.string	"ptxas"
        /*0030*/ 	.string	"Cuda compilation tools, release 13.0, V13.0.88"
        /*0030*/ 	.string	"Build cuda_13.0.r13.0/compiler.36424714_0"
        /*0030*/ 	.string	"-arch sm_90a -m 64 "



//--------------------- .note.nv.cuinfo           --------------------------
	.section	.note.nv.cuinfo,"",@"SHT_NOTE"
	.sectionflags	@"SHF_NOTE_NV_CUINFO"
        /*0018*/ 	.short	0x0002
        /*001a*/ 	.short	0x005a
        /*001c*/ 	.short	0x0082
	.zero		2


//--------------------- .nv.info                  --------------------------
	.section	.nv.info,"",@"SHT_CUDA_INFO"
	.align	4


	//----- nvinfo : EIATTR_REGCOUNT
	.align		4
        /*0000*/ 	.byte	0x04, 0x2f
        /*0002*/ 	.short	(.L_15 - .L_14)
	.align		4
.L_14:
        /*0004*/ 	.word	index@(_ZN7cutlass13device_kernelINS_4gemm6kernel13GemmUniversalIN4cute5tupleIJiiiiEEENS1_10collective13CollectiveMmaINS1_34MainloopSm90TmaGmmaWarpSpecializedILi4ENS5_IJNS4_1CILi2EEENSA_ILi1EEESC_EEENS1_35KernelTmaWarpSpecializedCooperativeEEENS5_IJNSA_ILi256EEENSA_ILi64EEESH_EEENS_6half_tENS5_IJlSC_lEEESJ_SK_NS4_8TiledMMAINS4_8MMA_AtomIJNS4_4SM904GMMA25MMA_64x64x16_F32F16F16_SSILNSO_5MajorE0ELSQ_0ELNSO_7ScaleInE1ELSR_1EEEEEENS4_6LayoutISD_NS5_IJSC_NSA_ILi0EEESV_EEEEENS5_IJNS4_10UnderscoreESY_SY_EEEEENS4_13SM90_TMA_LOADENS4_14ComposedLayoutINS4_7SwizzleILi3ELi4ELi3EEENS4_18smem_ptr_flag_bitsILi16EEENSU_INS5_IJNSA_ILi8EEESH_EEENS5_IJSH_SC_EEEEEEEvNS4_8identityENS4_23SM90_TMA_LOAD_MULTICASTES1B_vS1C_EENS_8epilogue10collective6detail29Sm90TmaWarpSpecializedAdapterINS1G_15DefaultEpilogueISJ_SK_SK_NS1F_6thread17LinearCombinationISJ_Li1EffLNS1K_9ScaleType4KindE0ELNS_15FloatRoundStyleE2ESJ_EENS1_15EpilogueDefaultEEEEEvvEEEEvNT_6ParamsE)
        /*0008*/ 	.word	0x000000a8


	//----- nvinfo : EIATTR_FRAME_SIZE
	.align		4
.L_15:
        /*000c*/ 	.byte	0x04, 0x11
        /*000e*/ 	.short	(.L_17 - .L_16)
	.align		4
.L_16:
        /*0010*/ 	.word	index@(_ZN7cutlass13device_kernelINS_4gemm6kernel13GemmUniversalIN4cute5tupleIJiiiiEEENS1_10collective13CollectiveMmaINS1_34MainloopSm90TmaGmmaWarpSpecializedILi4ENS5_IJNS4_1CILi2EEENSA_ILi1EEESC_EEENS1_35KernelTmaWarpSpecializedCooperativeEEENS5_IJNSA_ILi256EEENSA_ILi64EEESH_EEENS_6half_tENS5_IJlSC_lEEESJ_SK_NS4_8TiledMMAINS4_8MMA_AtomIJNS4_4SM904GMMA25MMA_64x64x16_F32F16F16_SSILNSO_5MajorE0ELSQ_0ELNSO_7ScaleInE1ELSR_1EEEEEENS4_6LayoutISD_NS5_IJSC_NSA_ILi0EEESV_EEEEENS5_IJNS4_10UnderscoreESY_SY_EEEEENS4_13SM90_TMA_LOADENS4_14ComposedLayoutINS4_7SwizzleILi3ELi4ELi3EEENS4_18smem_ptr_flag_bitsILi16EEENSU_INS5_IJNSA_ILi8EEESH_EEENS5_IJSH_SC_EEEEEEEvNS4_8identityENS4_23SM90_TMA_LOAD_MULTICASTES1B_vS1C_EENS_8epilogue10collective6detail29Sm90TmaWarpSpecializedAdapterINS1G_15DefaultEpilogueISJ_SK_SK_NS1F_6thread17LinearCombinationISJ_Li1EffLNS1K_9ScaleType4KindE0ELNS_15FloatRoundStyleE2ESJ_EENS1_15EpilogueDefaultEEEEEvvEEEEvNT_6ParamsE)
        /*0014*/ 	.word	0x00000000


	//----- nvinfo : EIATTR_MIN_STACK_SIZE
	.align		4
.L_17:
        /*0018*/ 	.byte	0x04, 0x12
        /*001a*/ 	.short	(.L_19 - .L_18)
	.align		4
.L_18:
        /*001c*/ 	.word	index@(_ZN7cutlass13device_kernelINS_4gemm6kernel13GemmUniversalIN4cute5tupleIJiiiiEEENS1_10collective13CollectiveMmaINS1_34MainloopSm90TmaGmmaWarpSpecializedILi4ENS5_IJNS4_1CILi2EEENSA_ILi1EEESC_EEENS1_35KernelTmaWarpSpecializedCooperativeEEENS5_IJNSA_ILi256EEENSA_ILi64EEESH_EEENS_6half_tENS5_IJlSC_lEEESJ_SK_NS4_8TiledMMAINS4_8MMA_AtomIJNS4_4SM904GMMA25MMA_64x64x16_F32F16F16_SSILNSO_5MajorE0ELSQ_0ELNSO_7ScaleInE1ELSR_1EEEEEENS4_6LayoutISD_NS5_IJSC_NSA_ILi0EEESV_EEEEENS5_IJNS4_10UnderscoreESY_SY_EEEEENS4_13SM90_TMA_LOADENS4_14ComposedLayoutINS4_7SwizzleILi3ELi4ELi3EEENS4_18smem_ptr_flag_bitsILi16EEENSU_INS5_IJNSA_ILi8EEESH_EEENS5_IJSH_SC_EEEEEEEvNS4_8identityENS4_23SM90_TMA_LOAD_MULTICASTES1B_vS1C_EENS_8epilogue10collective6detail29Sm90TmaWarpSpecializedAdapterINS1G_15DefaultEpilogueISJ_SK_SK_NS1F_6thread17LinearCombinationISJ_Li1EffLNS1K_9ScaleType4KindE0ELNS_15FloatRoundStyleE2ESJ_EENS1_15EpilogueDefaultEEEEEvvEEEEvNT_6ParamsE)
        /*0020*/ 	.word	0x00000000
.L_19:


//--------------------- .nv.compat                --------------------------
	.section	.nv.compat,"",@"SHT_CUDA_COMPAT_INFO"
	.align	4
        /*0000*/ 	.byte	0x02, 0x09, 0x01, 0x00, 0x02, 0x02, 0x04, 0x00, 0x02, 0x05, 0x05, 0x00, 0x03, 0x07, 0x01, 0x01
        /*0010*/ 	.byte	0x02, 0x03, 0x01, 0x00, 0x02, 0x06, 0x01, 0x00, 0x04, 0x0b, 0x08, 0x00, 0x00, 0x00, 0x00, 0x00
        /*0020*/ 	.byte	0x00, 0x00, 0x00, 0x00


//--------------------- .nv.info._ZN7cutlass13device_kernelINS_4gemm6kernel13GemmUniversalIN4cute5tupleIJiiiiEEENS1_10collective13CollectiveMmaINS1_34MainloopSm90TmaGmmaWarpSpecializedILi4ENS5_IJNS4_1CILi2EEENSA_ILi1EEESC_EEENS1_35KernelTmaWarpSpecializedCooperativeEEENS5_IJNSA_ILi256EEENSA_ILi64EEESH_EEENS_6half_tENS5_IJlSC_lEEESJ_SK_NS4_8TiledMMAINS4_8MMA_AtomIJNS4_4SM904GMMA25MMA_64x64x16_F32F16F16_SSILNSO_5MajorE0ELSQ_0ELNSO_7ScaleInE1ELSR_1EEEEEENS4_6LayoutISD_NS5_IJSC_NSA_ILi0EEESV_EEEEENS5_IJNS4_10UnderscoreESY_SY_EEEEENS4_13SM90_TMA_LOADENS4_14ComposedLayoutINS4_7SwizzleILi3ELi4ELi3EEENS4_18smem_ptr_flag_bitsILi16EEENSU_INS5_IJNSA_ILi8EEESH_EEENS5_IJSH_SC_EEEEEEEvNS4_8identityENS4_23SM90_TMA_LOAD_MULTICASTES1B_vS1C_EENS_8epilogue10collective6detail29Sm90TmaWarpSpecializedAdapterINS1G_15DefaultEpilogueISJ_SK_SK_NS1F_6thread17LinearCombinationISJ_Li1EffLNS1K_9ScaleType4KindE0ELNS_15FloatRoundStyleE2ESJ_EENS1_15EpilogueDefaultEEEEEvvEEEEvNT_6ParamsE --------------------------
	.section	.nv.info._ZN7cutlass13device_kernelINS_4gemm6kernel13GemmUniversalIN4cute5tupleIJiiiiEEENS1_10collective13CollectiveMmaINS1_34MainloopSm90TmaGmmaWarpSpecializedILi4ENS5_IJNS4_1CILi2EEENSA_ILi1EEESC_EEENS1_35KernelTmaWarpSpecializedCooperativeEEENS5_IJNSA_ILi256EEENSA_ILi64EEESH_EEENS_6half_tENS5_IJlSC_lEEESJ_SK_NS4_8TiledMMAINS4_8MMA_AtomIJNS4_4SM904GMMA25MMA_64x64x16_F32F16F16_SSILNSO_5MajorE0ELSQ_0ELNSO_7ScaleInE1ELSR_1EEEEEENS4_6LayoutISD_NS5_IJSC_NSA_ILi0EEESV_EEEEENS5_IJNS4_10UnderscoreESY_SY_EEEEENS4_13SM90_TMA_LOADENS4_14ComposedLayoutINS4_7SwizzleILi3ELi4ELi3EEENS4_18smem_ptr_flag_bitsILi16EEENSU_INS5_IJNSA_ILi8EEESH_EEENS5_IJSH_SC_EEEEEEEvNS4_8identityENS4_23SM90_TMA_LOAD_MULTICASTES1B_vS1C_EENS_8epilogue10collective6detail29Sm90TmaWarpSpecializedAdapterINS1G_15DefaultEpilogueISJ_SK_SK_NS1F_6thread17LinearCombinationISJ_Li1EffLNS1K_9ScaleType4KindE0ELNS_15FloatRoundStyleE2ESJ_EENS1_15EpilogueDefaultEEEEEvvEEEEvNT_6ParamsE,"",@"SHT_CUDA_INFO"
	.sectionflags	@""
	.align	4


	//----- nvinfo : EIATTR_CUDA_API_VERSION
	.align		4
        /*0000*/ 	.byte	0x04, 0x37
        /*0002*/ 	.short	(.L_21 - .L_20)
.L_20:
        /*0004*/ 	.word	0x00000082


	//----- nvinfo : EIATTR_KPARAM_INFO
	.align		4
.L_21:
        /*0008*/ 	.byte	0x04, 0x17
        /*000a*/ 	.short	(.L_23 - .L_22)
.L_22:
        /*000c*/ 	.word	0x00000000
        /*0010*/ 	.short	0x0000
        /*0012*/ 	.short	0x0070
        /*0014*/ 	.byte	0x00, 0xf0, 0x01, 0x10


	//----- nvinfo : EIATTR_SPARSE_MMA_MASK
	.align		4
.L_23:
        /*0018*/ 	.byte	0x03, 0x50
        /*001a*/ 	.short	0x0000


	//----- nvinfo : EIATTR_MAXREG_COUNT
	.align		4
        /*001c*/ 	.byte	0x03, 0x1b
        /*001e*/ 	.short	0x00a8


	//----- nvinfo : EIATTR_NUM_BARRIERS
	.align		4
        /*0020*/ 	.byte	0x02, 0x4c
        /*0022*/ 	.byte	0x01
	.zero		1


	//----- nvinfo : EIATTR_EXTERNS
	.align		4
        /*0024*/ 	.byte	0x04, 0x0f
        /*0026*/ 	.short	(.L_25 - .L_24)


	//   ....[0]....
	.align		4
.L_24:
        /*0028*/ 	.word	index@(__assertfail)


	//----- nvinfo : EIATTR_MERCURY_ISA_VERSION
	.align		4
.L_25:
        /*002c*/ 	.byte	0x03, 0x5f
        /*002e*/ 	.short	0x0101


	//----- nvinfo : EIATTR_INT_WARP_WIDE_INSTR_OFFSETS
	.align		4
        /*0030*/ 	.byte	0x04, 0x31
        /*0032*/ 	.short	(.L_27 - .L_26)


	//   ....[0]....
.L_26:
        /*0034*/ 	.word	0x00000480


	//   ....[1]....
        /*0038*/ 	.word	0x000004b0


	//   ....[2]....
        /*003c*/ 	.word	0x00000670


	//   ....[3]....
        /*0040*/ 	.word	0x00001fd0


	//----- nvinfo : EIATTR_COOP_GROUP_MASK_REGIDS
	.align		4
.L_27:
        /*0044*/ 	.byte	0x04, 0x29
        /*0046*/ 	.short	(.L_29 - .L_28)


	//   ....[0]....
.L_28:
        /*0048*/ 	.word	0xffffffff


	//   ....[1]....
        /*004c*/ 	.word	0xffffffff


	//   ....[2]....
        /*0050*/ 	.word	0xffffffff


	//   ....[3]....
        /*0054*/ 	.word	0xffffffff


	//   ....[4]....
        /*0058*/ 	.word	0xffffffff


	//   ....[5]....
        /*005c*/ 	.word	0xffffffff


	//----- nvinfo : EIATTR_COOP_GROUP_INSTR_OFFSETS
	.align		4
.L_29:
        /*0060*/ 	.byte	0x04, 0x28
        /*0062*/ 	.short	(.L_31 - .L_30)


	//   ....[0]....
.L_30:
        /*0064*/ 	.word	0x00000060


	//   ....[1]....
        /*0068*/ 	.word	0x00000070


	//   ....[2]....
        /*006c*/ 	.word	0x00000130


	//   ....[3]....
        /*0070*/ 	.word	0x000002d0


	//   ....[4]....
        /*0074*/ 	.word	0x000007f0


	//   ....[5]....
        /*0078*/ 	.word	0x00001240


	//----- nvinfo : EIATTR_REG_RECONFIG
	.align		4
.L_31:
        /*007c*/ 	.byte	0x01, 0x54
	.zero		2


	//----- nvinfo : EIATTR_SYSCALL_OFFSETS
	.align		4
        /*0080*/ 	.byte	0x04, 0x46
        /*0082*/ 	.short	(.L_33 - .L_32)


	//   ....[0]....
.L_32:
        /*0084*/ 	.word	0x00001400


	//----- nvinfo : EIATTR_MBARRIER_INSTR_OFFSETS
	.align		4
.L_33:
        /*0088*/ 	.byte	0x04, 0x39
        /*008a*/ 	.short	(.L_35 - .L_34)


	//   ....[0]....
.L_34:
        /*008c*/ 	.word	0x00000230
        /*0090*/ 	.word	0x000000ff
        /*0094*/ 	.word	0x00000000
        /*0098*/ 	.short	0x0100
        /*009a*/ 	.byte	0x08
	.zero		1


	//   ....[1]....
        /*009c*/ 	.word	0x00000240
        /*00a0*/ 	.word	0x000000ff
        /*00a4*/ 	.word	0x00000020
        /*00a8*/ 	.short	0x0100
        /*00aa*/ 	.byte	0x08
	.zero		1


	//   ....[2]....
        /*00ac*/ 	.word	0x00000250
        /*00b0*/ 	.word	0x000000ff
        /*00b4*/ 	.word	0x00000008
        /*00b8*/ 	.short	0x0100
        /*00ba*/ 	.byte	0x08
	.zero		1


	//   ....[3]....
        /*00bc*/ 	.word	0x00000260
        /*00c0*/ 	.word	0x000000ff
        /*00c4*/ 	.word	0x00000028
        /*00c8*/ 	.short	0x0100
        /*00ca*/ 	.byte	0x08
	.zero		1


	//   ....[4]....
        /*00cc*/ 	.word	0x00000270
        /*00d0*/ 	.word	0x000000ff
        /*00d4*/ 	.word	0x00000010
        /*00d8*/ 	.short	0x0100
        /*00da*/ 	.byte	0x08
	.zero		1


	//   ....[5]....
        /*00dc*/ 	.word	0x00000280
        /*00e0*/ 	.word	0x000000ff
        /*00e4*/ 	.word	0x00000030
        /*00e8*/ 	.short	0x0100
        /*00ea*/ 	.byte	0x08
	.zero		1


	//   ....[6]....
        /*00ec*/ 	.word	0x00000290
        /*00f0*/ 	.word	0x000000ff
        /*00f4*/ 	.word	0x00000018
        /*00f8*/ 	.short	0x0100
        /*00fa*/ 	.byte	0x08
	.zero		1


	//   ....[7]....
        /*00fc*/ 	.word	0x000002a0
        /*0100*/ 	.word	0x000000ff
        /*0104*/ 	.word	0x00000038
        /*0108*/ 	.short	0x0100
        /*010a*/ 	.byte	0x08
	.zero		1


	//   ....[8]....
        /*010c*/ 	.word	0x000006f0
        /*0110*/ 	.word	0x000000ff
        /*0114*/ 	.word	0x00000050
        /*0118*/ 	.short	0x0100
        /*011a*/ 	.byte	0x06
	.zero		1


	//   ....[9]....
        /*011c*/ 	.word	0x00000780
        /*0120*/ 	.word	0x000000ff
        /*0124*/ 	.word	0x00000058
        /*0128*/ 	.short	0x0100
        /*012a*/ 	.byte	0x06
	.zero		1


	//   ....[10]....
        /*012c*/ 	.word	0x000014c0
        /*0130*/ 	.word	0x00000003
        /*0134*/ 	.word	0x00000000
        /*0138*/ 	.short	0x010a
        /*013a*/ 	.byte	0x3f
	.zero		1


	//   ....[11]....
        /*013c*/ 	.word	0x00001500
        /*0140*/ 	.word	0x00000003
        /*0144*/ 	.word	0x00000000
        /*0148*/ 	.short	0x010a
        /*014a*/ 	.byte	0x3f
	.zero		1


	//   ....[12]....
        /*014c*/ 	.word	0x00001a50
        /*0150*/ 	.word	0x00000005
        /*0154*/ 	.word	0x00000000
        /*0158*/ 	.short	0x010a
        /*015a*/ 	.byte	0x3f
	.zero		1


	//   ....[13]....
        /*015c*/ 	.word	0x00001a90
        /*0160*/ 	.word	0x00000005
        /*0164*/ 	.word	0x00000000
        /*0168*/ 	.short	0x010a
        /*016a*/ 	.byte	0x3f
	.zero		1


	//   ....[14]....
        /*016c*/ 	.word	0x00001e70
        /*0170*/ 	.word	0x00000005
        /*0174*/ 	.word	0x00000000
        /*0178*/ 	.short	0x0101
        /*017a*/ 	.byte	0x3f
	.zero		1


	//   ....[15]....
        /*017c*/ 	.word	0x00002050
        /*0180*/ 	.word	0x00000003
        /*0184*/ 	.word	0x00000000
        /*0188*/ 	.short	0x0101
        /*018a*/ 	.byte	0x3f
	.zero		1


	//   ....[16]....
        /*018c*/ 	.word	0x000080c0
        /*0190*/ 	.word	0x00000014
        /*0194*/ 	.word	0x00000020
        /*0198*/ 	.short	0x010a
        /*019a*/ 	.byte	0x3f
	.zero		1


	//   ....[17]....
        /*019c*/ 	.word	0x00008480
        /*01a0*/ 	.word	0x00000005
        /*01a4*/ 	.word	0x00000058
        /*01a8*/ 	.short	0x0101
        /*01aa*/ 	.byte	0x3f
	.zero		1


	//   ....[18]....
        /*01ac*/ 	.word	0x00008ba0
        /*01b0*/ 	.word	0x00000007
        /*01b4*/ 	.word	0x00000000
        /*01b8*/ 	.short	0x010a
        /*01ba*/ 	.byte	0x3f
	.zero		1


	//   ....[19]....
        /*01bc*/ 	.word	0x00008c20
        /*01c0*/ 	.word	0x00000008
        /*01c4*/ 	.word	0x00000000
        /*01c8*/ 	.short	0x010a
        /*01ca*/ 	.byte	0x3f
	.zero		1


	//   ....[20]....
        /*01cc*/ 	.word	0x00008cb0
        /*01d0*/ 	.word	0x0000000b
        /*01d4*/ 	.word	0x00000000
        /*01d8*/ 	.short	0x010a
        /*01da*/ 	.byte	0x3f
	.zero		1


	//   ....[21]....
        /*01dc*/ 	.word	0x00008d40
        /*01e0*/ 	.word	0x00000003
        /*01e4*/ 	.word	0x00000000
        /*01e8*/ 	.short	0x010a
        /*01ea*/ 	.byte	0x3f
	.zero		1


	//   ....[22]....
        /*01ec*/ 	.word	0x00008da0
        /*01f0*/ 	.word	0x00000003
        /*01f4*/ 	.word	0x00000000
        /*01f8*/ 	.short	0x010a
        /*01fa*/ 	.byte	0x3f
	.zero		1


	//   ....[23]....
        /*01fc*/ 	.word	0x00008df0
        /*0200*/ 	.word	0x00000005
        /*0204*/ 	.word	0x00000000
        /*0208*/ 	.short	0x010a
        /*020a*/ 	.byte	0x3f
	.zero		1


	//   ....[24]....
        /*020c*/ 	.word	0x00008ec0
        /*0210*/ 	.word	0x00000014
        /*0214*/ 	.word	0x00000020
        /*0218*/ 	.short	0x010a
        /*021a*/ 	.byte	0x3f
	.zero		1


	//   ....[25]....
        /*021c*/ 	.word	0x00008f90
        /*0220*/ 	.word	0x00000007
        /*0224*/ 	.word	0x00000000
        /*0228*/ 	.short	0x010a
        /*022a*/ 	.byte	0x3f
	.zero		1


	//   ....[26]....
        /*022c*/ 	.word	0x00008fe0
        /*0230*/ 	.word	0x00000008
        /*0234*/ 	.word	0x00000000
        /*0238*/ 	.short	0x010a
        /*023a*/ 	.byte	0x3f
	.zero		1


	//   ....[27]....
        /*023c*/ 	.word	0x00009030
        /*0240*/ 	.word	0x0000000b
        /*0244*/ 	.word	0x00000000
        /*0248*/ 	.short	0x010a
        /*024a*/ 	.byte	0x3f
	.zero		1


	//----- nvinfo : EIATTR_NUM_MBARRIERS
	.align		4
.L_35:
        /*024c*/ 	.byte	0x03, 0x38
        /*024e*/ 	.short	0x000a


	//----- nvinfo : EIATTR_EXIT_INSTR_OFFSETS
	.align		4
        /*0250*/ 	.byte	0x04, 0x1c
        /*0252*/ 	.short	(.L_37 - .L_36)


	//   ....[0]....
.L_36:
        /*0254*/ 	.word	0x00000960


	//   ....[1]....
        /*0258*/ 	.word	0x00001170


	//   ....[2]....
        /*025c*/ 	.word	0x000077d0


	//   ....[3]....
        /*0260*/ 	.word	0x00007d30


	//   ....[4]....
        /*0264*/ 	.word	0x00008d90


	//----- nvinfo : EIATTR_MAX_THREADS
	.align		4
.L_37:
        /*0268*/ 	.byte	0x04, 0x05
        /*026a*/ 	.short	(.L_39 - .L_38)
.L_38:
        /*026c*/ 	.word	0x00000180
        /*0270*/ 	.word	0x00000001
        /*0274*/ 	.word	0x00000001


	//----- nvinfo : EIATTR_CRS_STACK_SIZE
	.align		4
.L_39:
        /*0278*/ 	.byte	0x04, 0x1e
        /*027a*/ 	.short	(.L_41 - .L_40)
.L_40:
        /*027c*/ 	.word	0x00000000


	//----- nvinfo : EIATTR_CBANK_PARAM_SIZE
	.align		4
.L_41:
        /*0280*/ 	.byte	0x03, 0x19
        /*0282*/ 	.short	0x0470


	//----- nvinfo : EIATTR_PARAM_CBANK
	.align		4
        /*0284*/ 	.byte	0x04, 0x0a
        /*0286*/ 	.short	(.L_43 - .L_42)
	.align		4
.L_42:
        /*0288*/ 	.word	index@(.nv.constant0._ZN7cutlass13device_kernelINS_4gemm6kernel13GemmUniversalIN4cute5tupleIJiiiiEEENS1_10collective13CollectiveMmaINS1_34MainloopSm90TmaGmmaWarpSpecializedILi4ENS5_IJNS4_1CILi2EEENSA_ILi1EEESC_EEENS1_35KernelTmaWarpSpecializedCooperativeEEENS5_IJNSA_ILi256EEENSA_ILi64EEESH_EEENS_6half_tENS5_IJlSC_lEEESJ_SK_NS4_8TiledMMAINS4_8MMA_AtomIJNS4_4SM904GMMA25MMA_64x64x16_F32F16F16_SSILNSO_5MajorE0ELSQ_0ELNSO_7ScaleInE1ELSR_1EEEEEENS4_6LayoutISD_NS5_IJSC_NSA_ILi0EEESV_EEEEENS5_IJNS4_10UnderscoreESY_SY_EEEEENS4_13SM90_TMA_LOADENS4_14ComposedLayoutINS4_7SwizzleILi3ELi4ELi3EEENS4_18smem_ptr_flag_bitsILi16EEENSU_INS5_IJNSA_ILi8EEESH_EEENS5_IJSH_SC_EEEEEEEvNS4_8identityENS4_23SM90_TMA_LOAD_MULTICASTES1B_vS1C_EENS_8epilogue10collective6detail29Sm90TmaWarpSpecializedAdapterINS1G_15DefaultEpilogueISJ_SK_SK_NS1F_6thread17LinearCombinationISJ_Li1EffLNS1K_9ScaleType4KindE0ELNS_15FloatRoundStyleE2ESJ_EENS1_15EpilogueDefaultEEEEEvvEEEEvNT_6ParamsE)
        /*028c*/ 	.short	0x0210
        /*028e*/ 	.short	0x0470


	//----- nvinfo : EIATTR_SW_WAR
	.align		4
.L_43:
        /*0290*/ 	.byte	0x04, 0x36
        /*0292*/ 	.short	(.L_45 - .L_44)
.L_44:
        /*0294*/ 	.word	0x00000008
.L_45:


//--------------------- .nv.callgraph             --------------------------
	.section	.nv.callgraph,"",@"SHT_CUDA_CALLGRAPH"
	.align	4
	.sectionentsize	8
	.align		4
        /*0000*/ 	.word	0x00000000
	.align		4
        /*0004*/ 	.word	0xffffffff
	.align		4
        /*0008*/ 	.word	index@(_ZN7cutlass13device_kernelINS_4gemm6kernel13GemmUniversalIN4cute5tupleIJiiiiEEENS1_10collective13CollectiveMmaINS1_34MainloopSm90TmaGmmaWarpSpecializedILi4ENS5_IJNS4_1CILi2EEENSA_ILi1EEESC_EEENS1_35KernelTmaWarpSpecializedCooperativeEEENS5_IJNSA_ILi256EEENSA_ILi64EEESH_EEENS_6half_tENS5_IJlSC_lEEESJ_SK_NS4_8TiledMMAINS4_8MMA_AtomIJNS4_4SM904GMMA25MMA_64x64x16_F32F16F16_SSILNSO_5MajorE0ELSQ_0ELNSO_7ScaleInE1ELSR_1EEEEEENS4_6LayoutISD_NS5_IJSC_NSA_ILi0EEESV_EEEEENS5_IJNS4_10UnderscoreESY_SY_EEEEENS4_13SM90_TMA_LOADENS4_14ComposedLayoutINS4_7SwizzleILi3ELi4ELi3EEENS4_18smem_ptr_flag_bitsILi16EEENSU_INS5_IJNSA_ILi8EEESH_EEENS5_IJSH_SC_EEEEEEEvNS4_8identityENS4_23SM90_TMA_LOAD_MULTICASTES1B_vS1C_EENS_8epilogue10collective6detail29Sm90TmaWarpSpecializedAdapterINS1G_15DefaultEpilogueISJ_SK_SK_NS1F_6thread17LinearCombinationISJ_Li1EffLNS1K_9ScaleType4KindE0ELNS_15FloatRoundStyleE2ESJ_EENS1_15EpilogueDefaultEEEEEvvEEEEvNT_6ParamsE)
	.align		4
        /*000c*/ 	.word	index@(__assertfail)
	.align		4
        /*0010*/ 	.word	0x00000000
	.align		4
        /*0014*/ 	.word	0xfffffffe
	.align		4
        /*0018*/ 	.word	0x00000000
	.align		4
        /*001c*/ 	.word	0xfffffffd
	.align		4
        /*0020*/ 	.word	0x00000000
	.align		4
        /*0024*/ 	.word	0xfffffffc


//--------------------- .nv.constant4             --------------------------
	.section	.nv.constant4,"a",@progbits
	.align	8
	.align		8
.nv.constant4:
        /*0000*/ 	.dword	__assertfail
	.align		8
        /*0008*/ 	.dword	__unnamed_1
	.align		8
        /*0010*/ 	.dword	_ZN39_INTERNAL_134b6768_4_k_cu_b217849e_37924cuda3std3__45__cpo5beginE
	.align		8
        /*0018*/ 	.dword	_ZN39_INTERNAL_134b6768_4_k_cu_b217849e_37924cuda3std3__45__cpo3endE
	.align		8
        /*0020*/ 	.dword	_ZN39_INTERNAL_134b6768_4_k_cu_b217849e_37924cuda3std3__45__cpo6cbeginE
	.align		8
        /*0028*/ 	.dword	_ZN39_INTERNAL_134b6768_4_k_cu_b217849e_37924cuda3std3__45__cpo4cendE
	.align		8
        /*0030*/ 	.dword	_ZN39_INTERNAL_134b6768_4_k_cu_b217849e_37924cuda3std3__441_GLOBAL__N__134b6768_4_k_cu_b217849e_37926ignoreE
	.align		8
        /*0038*/ 	.dword	_ZN39_INTERNAL_134b6768_4_k_cu_b217849e_37924cuda3std3__419piecewise_constructE
	.align		8
        /*0040*/ 	.dword	_ZN39_INTERNAL_134b6768_4_k_cu_b217849e_37924cuda3std3__48in_placeE
	.align		8
        /*0048*/ 	.dword	_ZN39_INTERNAL_134b6768_4_k_cu_b217849e_37924cuda3std6ranges3__45__cpo4swapE
	.align		8
        /*0050*/ 	.dword	_ZN39_INTERNAL_134b6768_4_k_cu_b217849e_37924cuda3std6ranges3__45__cpo9iter_moveE
	.align		8
        /*0058*/ 	.dword	_ZN39_INTERNAL_134b6768_4_k_cu_b217849e_37924cute7productE
	.align		8
        /*0060*/ 	.dword	_ZN39_INTERNAL_134b6768_4_k_cu_b217849e_37924cute1_E
	.align		8
        /*0068*/ 	.dword	$str$22
	.align		8
        /*0070*/ 	.dword	$str$23


//--------------------- .text._ZN7cutlass13device_kernelINS_4gemm6kernel13GemmUniversalIN4cute5tupleIJiiiiEEENS1_10collective13CollectiveMmaINS1_34MainloopSm90TmaGmmaWarpSpecializedILi4ENS5_IJNS4_1CILi2EEENSA_ILi1EEESC_EEENS1_35KernelTmaWarpSpecializedCooperativeEEENS5_IJNSA_ILi256EEENSA_ILi64EEESH_EEENS_6half_tENS5_IJlSC_lEEESJ_SK_NS4_8TiledMMAINS4_8MMA_AtomIJNS4_4SM904GMMA25MMA_64x64x16_F32F16F16_SSILNSO_5MajorE0ELSQ_0ELNSO_7ScaleInE1ELSR_1EEEEEENS4_6LayoutISD_NS5_IJSC_NSA_ILi0EEESV_EEEEENS5_IJNS4_10UnderscoreESY_SY_EEEEENS4_13SM90_TMA_LOADENS4_14ComposedLayoutINS4_7SwizzleILi3ELi4ELi3EEENS4_18smem_ptr_flag_bitsILi16EEENSU_INS5_IJNSA_ILi8EEESH_EEENS5_IJSH_SC_EEEEEEEvNS4_8identityENS4_23SM90_TMA_LOAD_MULTICASTES1B_vS1C_EENS_8epilogue10collective6detail29Sm90TmaWarpSpecializedAdapterINS1G_15DefaultEpilogueISJ_SK_SK_NS1F_6thread17LinearCombinationISJ_Li1EffLNS1K_9ScaleType4KindE0ELNS_15FloatRoundStyleE2ESJ_EENS1_15EpilogueDefaultEEEEEvvEEEEvNT_6ParamsE --------------------------
	.section	.text._ZN7cutlass13device_kernelINS_4gemm6kernel13GemmUniversalIN4cute5tupleIJiiiiEEENS1_10collective13CollectiveMmaINS1_34MainloopSm90TmaGmmaWarpSpecializedILi4ENS5_IJNS4_1CILi2EEENSA_ILi1EEESC_EEENS1_35KernelTmaWarpSpecializedCooperativeEEENS5_IJNSA_ILi256EEENSA_ILi64EEESH_EEENS_6half_tENS5_IJlSC_lEEESJ_SK_NS4_8TiledMMAINS4_8MMA_AtomIJNS4_4SM904GMMA25MMA_64x64x16_F32F16F16_SSILNSO_5MajorE0ELSQ_0ELNSO_7ScaleInE1ELSR_1EEEEEENS4_6LayoutISD_NS5_IJSC_NSA_ILi0EEESV_EEEEENS5_IJNS4_10UnderscoreESY_SY_EEEEENS4_13SM90_TMA_LOADENS4_14ComposedLayoutINS4_7SwizzleILi3ELi4ELi3EEENS4_18smem_ptr_flag_bitsILi16EEENSU_INS5_IJNSA_ILi8EEESH_EEENS5_IJSH_SC_EEEEEEEvNS4_8identityENS4_23SM90_TMA_LOAD_MULTICASTES1B_vS1C_EENS_8epilogue10collective6detail29Sm90TmaWarpSpecializedAdapterINS1G_15DefaultEpilogueISJ_SK_SK_NS1F_6thread17LinearCombinationISJ_Li1EffLNS1K_9ScaleType4KindE0ELNS_15FloatRoundStyleE2ESJ_EENS1_15EpilogueDefaultEEEEEvvEEEEvNT_6ParamsE,"ax",@progbits
	.align	128
.text._ZN7cutlass13device_kernelINS_4gemm6kernel13GemmUniversalIN4cute5tupleIJiiiiEEENS1_10collective13CollectiveMmaINS1_34MainloopSm90TmaGmmaWarpSpecializedILi4ENS5_IJNS4_1CILi2EEENSA_ILi1EEESC_EEENS1_35KernelTmaWarpSpecializedCooperativeEEENS5_IJNSA_ILi256EEENSA_ILi64EEESH_EEENS_6half_tENS5_IJlSC_lEEESJ_SK_NS4_8TiledMMAINS4_8MMA_AtomIJNS4_4SM904GMMA25MMA_64x64x16_F32F16F16_SSILNSO_5MajorE0ELSQ_0ELNSO_7ScaleInE1ELSR_1EEEEEENS4_6LayoutISD_NS5_IJSC_NSA_ILi0EEESV_EEEEENS5_IJNS4_10UnderscoreESY_SY_EEEEENS4_13SM90_TMA_LOADENS4_14ComposedLayoutINS4_7SwizzleILi3ELi4ELi3EEENS4_18smem_ptr_flag_bitsILi16EEENSU_INS5_IJNSA_ILi8EEESH_EEENS5_IJSH_SC_EEEEEEEvNS4_8identityENS4_23SM90_TMA_LOAD_MULTICASTES1B_vS1C_EENS_8epilogue10collective6detail29Sm90TmaWarpSpecializedAdapterINS1G_15DefaultEpilogueISJ_SK_SK_NS1F_6thread17LinearCombinationISJ_Li1EffLNS1K_9ScaleType4KindE0ELNS_15FloatRoundStyleE2ESJ_EENS1_15EpilogueDefaultEEEEEvvEEEEvNT_6ParamsE:
        .type           _ZN7cutlass13device_kernelINS_4gemm6kernel13GemmUniversalIN4cute5tupleIJiiiiEEENS1_10collective13CollectiveMmaINS1_34MainloopSm90TmaGmmaWarpSpecializedILi4ENS5_IJNS4_1CILi2EEENSA_ILi1EEESC_EEENS1_35KernelTmaWarpSpecializedCooperativeEEENS5_IJNSA_ILi256EEENSA_ILi64EEESH_EEENS_6half_tENS5_IJlSC_lEEESJ_SK_NS4_8TiledMMAINS4_8MMA_AtomIJNS4_4SM904GMMA25MMA_64x64x16_F32F16F16_SSILNSO_5MajorE0ELSQ_0ELNSO_7ScaleInE1ELSR_1EEEEEENS4_6LayoutISD_NS5_IJSC_NSA_ILi0EEESV_EEEEENS5_IJNS4_10UnderscoreESY_SY_EEEEENS4_13SM90_TMA_LOADENS4_14ComposedLayoutINS4_7SwizzleILi3ELi4ELi3EEENS4_18smem_ptr_flag_bitsILi16EEENSU_INS5_IJNSA_ILi8EEESH_EEENS5_IJSH_SC_EEEEEEEvNS4_8identityENS4_23SM90_TMA_LOAD_MULTICASTES1B_vS1C_EENS_8epilogue10collective6detail29Sm90TmaWarpSpecializedAdapterINS1G_15DefaultEpilogueISJ_SK_SK_NS1F_6thread17LinearCombinationISJ_Li1EffLNS1K_9ScaleType4KindE0ELNS_15FloatRoundStyleE2ESJ_EENS1_15EpilogueDefaultEEEEEvvEEEEvNT_6ParamsE,@function
        .size           _ZN7cutlass13device_kernelINS_4gemm6kernel13GemmUniversalIN4cute5tupleIJiiiiEEENS1_10collective13CollectiveMmaINS1_34MainloopSm90TmaGmmaWarpSpecializedILi4ENS5_IJNS4_1CILi2EEENSA_ILi1EEESC_EEENS1_35KernelTmaWarpSpecializedCooperativeEEENS5_IJNSA_ILi256EEENSA_ILi64EEESH_EEENS_6half_tENS5_IJlSC_lEEESJ_SK_NS4_8TiledMMAINS4_8MMA_AtomIJNS4_4SM904GMMA25MMA_64x64x16_F32F16F16_SSILNSO_5MajorE0ELSQ_0ELNSO_7ScaleInE1ELSR_1EEEEEENS4_6LayoutISD_NS5_IJSC_NSA_ILi0EEESV_EEEEENS5_IJNS4_10UnderscoreESY_SY_EEEEENS4_13SM90_TMA_LOADENS4_14ComposedLayoutINS4_7SwizzleILi3ELi4ELi3EEENS4_18smem_ptr_flag_bitsILi16EEENSU_INS5_IJNSA_ILi8EEESH_EEENS5_IJSH_SC_EEEEEEEvNS4_8identityENS4_23SM90_TMA_LOAD_MULTICASTES1B_vS1C_EENS_8epilogue10collective6detail29Sm90TmaWarpSpecializedAdapterINS1G_15DefaultEpilogueISJ_SK_SK_NS1F_6thread17LinearCombinationISJ_Li1EffLNS1K_9ScaleType4KindE0ELNS_15FloatRoundStyleE2ESJ_EENS1_15EpilogueDefaultEEEEEvvEEEEvNT_6ParamsE,(.L_x_195 - _ZN7cutlass13device_kernelINS_4gemm6kernel13GemmUniversalIN4cute5tupleIJiiiiEEENS1_10collective13CollectiveMmaINS1_34MainloopSm90TmaGmmaWarpSpecializedILi4ENS5_IJNS4_1CILi2EEENSA_ILi1EEESC_EEENS1_35KernelTmaWarpSpecializedCooperativeEEENS5_IJNSA_ILi256EEENSA_ILi64EEESH_EEENS_6half_tENS5_IJlSC_lEEESJ_SK_NS4_8TiledMMAINS4_8MMA_AtomIJNS4_4SM904GMMA25MMA_64x64x16_F32F16F16_SSILNSO_5MajorE0ELSQ_0ELNSO_7ScaleInE1ELSR_1EEEEEENS4_6LayoutISD_NS5_IJSC_NSA_ILi0EEESV_EEEEENS5_IJNS4_10UnderscoreESY_SY_EEEEENS4_13SM90_TMA_LOADENS4_14ComposedLayoutINS4_7SwizzleILi3ELi4ELi3EEENS4_18smem_ptr_flag_bitsILi16EEENSU_INS5_IJNSA_ILi8EEESH_EEENS5_IJSH_SC_EEEEEEEvNS4_8identityENS4_23SM90_TMA_LOAD_MULTICASTES1B_vS1C_EENS_8epilogue10collective6detail29Sm90TmaWarpSpecializedAdapterINS1G_15DefaultEpilogueISJ_SK_SK_NS1F_6thread17LinearCombinationISJ_Li1EffLNS1K_9ScaleType4KindE0ELNS_15FloatRoundStyleE2ESJ_EENS1_15EpilogueDefaultEEEEEvvEEEEvNT_6ParamsE)
        .other          _ZN7cutlass13device_kernelINS_4gemm6kernel13GemmUniversalIN4cute5tupleIJiiiiEEENS1_10collective13CollectiveMmaINS1_34MainloopSm90TmaGmmaWarpSpecializedILi4ENS5_IJNS4_1CILi2EEENSA_ILi1EEESC_EEENS1_35KernelTmaWarpSpecializedCooperativeEEENS5_IJNSA_ILi256EEENSA_ILi64EEESH_EEENS_6half_tENS5_IJlSC_lEEESJ_SK_NS4_8TiledMMAINS4_8MMA_AtomIJNS4_4SM904GMMA25MMA_64x64x16_F32F16F16_SSILNSO_5MajorE0ELSQ_0ELNSO_7ScaleInE1ELSR_1EEEEEENS4_6LayoutISD_NS5_IJSC_NSA_ILi0EEESV_EEEEENS5_IJNS4_10UnderscoreESY_SY_EEEEENS4_13SM90_TMA_LOADENS4_14ComposedLayoutINS4_7SwizzleILi3ELi4ELi3EEENS4_18smem_ptr_flag_bitsILi16EEENSU_INS5_IJNSA_ILi8EEESH_EEENS5_IJSH_SC_EEEEEEEvNS4_8identityENS4_23SM90_TMA_LOAD_MULTICASTES1B_vS1C_EENS_8epilogue10collective6detail29Sm90TmaWarpSpecializedAdapterINS1G_15DefaultEpilogueISJ_SK_SK_NS1F_6thread17LinearCombinationISJ_Li1EffLNS1K_9ScaleType4KindE0ELNS_15FloatRoundStyleE2ESJ_EENS1_15EpilogueDefaultEEEEEvvEEEEvNT_6ParamsE,@"STO_CUDA_ENTRY STV_DEFAULT"
_ZN7cutlass13device_kernelINS_4gemm6kernel13GemmUniversalIN4cute5tupleIJiiiiEEENS1_10collective13CollectiveMmaINS1_34MainloopSm90TmaGmmaWarpSpecializedILi4ENS5_IJNS4_1CILi2EEENSA_ILi1EEESC_EEENS1_35KernelTmaWarpSpecializedCooperativeEEENS5_IJNSA_ILi256EEENSA_ILi64EEESH_EEENS_6half_tENS5_IJlSC_lEEESJ_SK_NS4_8TiledMMAINS4_8MMA_AtomIJNS4_4SM904GMMA25MMA_64x64x16_F32F16F16_SSILNSO_5MajorE0ELSQ_0ELNSO_7ScaleInE1ELSR_1EEEEEENS4_6LayoutISD_NS5_IJSC_NSA_ILi0EEESV_EEEEENS5_IJNS4_10UnderscoreESY_SY_EEEEENS4_13SM90_TMA_LOADENS4_14ComposedLayoutINS4_7SwizzleILi3ELi4ELi3EEENS4_18smem_ptr_flag_bitsILi16EEENSU_INS5_IJNSA_ILi8EEESH_EEENS5_IJSH_SC_EEEEEEEvNS4_8identityENS4_23SM90_TMA_LOAD_MULTICASTES1B_vS1C_EENS_8epilogue10collective6detail29Sm90TmaWarpSpecializedAdapterINS1G_15DefaultEpilogueISJ_SK_SK_NS1F_6thread17LinearCombinationISJ_Li1EffLNS1K_9ScaleType4KindE0ELNS_15FloatRoundStyleE2ESJ_EENS1_15EpilogueDefaultEEEEEvvEEEEvNT_6ParamsE:
[----:B------:R-:W0:Y:S01]  /*0000*/  LDC R1, c[0x0][0x28] ;  /* 0x00000a00ff017b82 */ /* 0x000e220000000800 */
[----:B------:R-:W1:Y:S01]  /*0010*/  S2R R18, SR_TID.X ;  /* 0x0000000000127919 */ /* 0x000e620000002100 */
[----:B------:R-:W-:Y:S01]  /*0020*/  ELECT P0, URZ, PT ;  /* 0x00000000003f782f */ /* 0x000fe20003800000 */
[----:B------:R-:W-:Y:S01]  /*0030*/  BSSY B0, `(.L_x_0) ;  /* 0x000000f000007945 */ /* 0x000fe20003800000 */
[--C-:B-1----:R-:W-:Y:S02]  /*0040*/  SHF.R.U32.HI R0, RZ, 0x5, R18.reuse ;  /* 0x00000005ff007819 */ /* 0x102fe40000011612 */
[----:B------:R-:W-:-:S03]  /*0050*/  SHF.R.U32.HI R3, RZ, 0x7, R18 ;  /* 0x00000007ff037819 */ /* 0x000fc60000011612 */
[----:B------:R-:W1:Y:S04]  /*0060*/  SHFL.IDX PT, R2, R0, RZ, 0x1f ;  /* 0x00001fff00027589 */ /* 0x000e6800000e0000 */
[----:B------:R2:W3:Y:S01]  /*0070*/  SHFL.IDX PT, R5, R3, RZ, 0x1f ;  /* 0x00001fff03057589 */ /* 0x0004e200000e0000 */
[----:B-1----:R-:W-:-:S13]  /*0080*/  ISETP.NE.OR P0, PT, R2, RZ, !P0 ;  /* 0x000000ff0200720c */ /* 0x002fda0004705670 */
[----:B0-23--:R-:W-:Y:S05]  /*0090*/  @P0 BRA `(.L_x_1) ;  /* 0x0000000000200947 */ /* 0x00dfea0003800000 */
[----:B------:R-:W-:Y:S02]  /*00a0*/  ULDC.64 UR4, c[0x0][0x198] ;  /* 0x0000660000047ab9 */ /* 0x000fe40000000a00 */
[----:B------:R-:W-:Y:S02]  /*00b0*/  UIADD3 UR6, UP0, UR4, 0xf0, URZ ;  /* 0x000000f004067890 */ /* 0x000fe4000ff1e03f */
[----:B------:R-:W-:Y:S02]  /*00c0*/  UIADD3 UR4, UP1, UR4, 0x1f0, URZ ;  /* 0x000001f004047890 */ /* 0x000fe4000ff3e03f */
[----:B------:R-:W-:Y:S02]  /*00d0*/  UIADD3.X UR7, URZ, UR5, URZ, UP0, !UPT ;  /* 0x000000053f077290 */ /* 0x000fe400087fe43f */
[----:B------:R-:W-:-:S07]  /*00e0*/  UIADD3.X UR5, URZ, UR5, URZ, UP1, !UPT ;  /* 0x000000053f057290 */ /* 0x000fce0008ffe43f */
[----:B------:R0:W-:Y:S02]  /*00f0*/  UTMACCTL.PF [UR6] ;  /* 0x00000000060079b9 */ /* 0x0001e40008040000 */
[----:B------:R0:W-:Y:S02]  /*0100*/  UTMACCTL.PF [UR4] ;  /* 0x00000000040079b9 */ /* 0x0001e40008040000 */
[----:B0-----:R-:W-:Y:S01]  /*0110*/  NOP ;  /* 0x0000000000007918 */ /* 0x001fe20000000000 */
.L_x_1:
[----:B------:R-:W-:Y:S05]  /*0120*/  BSYNC B0 ;  /* 0x0000000000007941 */ /* 0x000fea0003800000 */
.L_x_0:
[----:B------:R-:W0:Y:S02]  /*0130*/  SHFL.IDX PT, R3, R0, RZ, 0x1f ;  /* 0x00001fff00037589 */ /* 0x000e2400000e0000 */
[----:B0-----:R-:W-:-:S13]  /*0140*/  ISETP.NE.AND P0, PT, R3, RZ, PT ;  /* 0x000000ff0300720c */ /* 0x001fda0003f05270 */
[----:B------:R-:W-:Y:S05]  /*0150*/  @P0 BRA `(.L_x_2) ;  /* 0x0000000000580947 */ /* 0x000fea0003800000 */
[----:B------:R-:W0:Y:S01]  /*0160*/  S2UR UR8, SR_CgaCtaId ;  /* 0x00000000000879c3 */ /* 0x000e220000008800 */
[----:B------:R-:W-:Y:S01]  /*0170*/  UMOV UR4, 0x400 ;  /* 0x0000040000047882 */ /* 0x000fe20000000000 */
[----:B------:R-:W-:Y:S01]  /*0180*/  UMOV UR5, 0x1 ;  /* 0x0000000100057882 */ /* 0x000fe20000000000 */
[----:B------:R-:W-:Y:S01]  /*0190*/  UMOV UR6, 0x4 ;  /* 0x0000000400067882 */ /* 0x000fe20000000000 */
[----:B------:R-:W-:Y:S01]  /*01a0*/  ELECT P0, URZ, PT ;  /* 0x00000000003f782f */ /* 0x000fe20003800000 */
[----:B------:R-:W-:-:S04]  /*01b0*/  UIADD3 UR6, -UR6, 0x100000, URZ ;  /* 0x0010000006067890 */ /* 0x000fc8000fffe13f */
[----:B------:R-:W-:Y:S02]  /*01c0*/  USHF.L.U32 UR7, UR6, 0xb, URZ ;  /* 0x0000000b06077899 */ /* 0x000fe4000800063f */
[----:B------:R-:W-:Y:S02]  /*01d0*/  USHF.L.U32 UR6, UR6, 0x1, URZ ;  /* 0x0000000106067899 */ /* 0x000fe4000800063f */
[----:B0-----:R-:W-:Y:S02]  /*01e0*/  ULEA UR8, UR8, UR4, 0x18 ;  /* 0x0000000408087291 */ /* 0x001fe4000f8ec03f */
[----:B------:R-:W-:-:S04]  /*01f0*/  UIADD3 UR4, -UR5, 0x100000, URZ ;  /* 0x0010000005047890 */ /* 0x000fc8000fffe13f */
[----:B------:R-:W-:Y:S02]  /*0200*/  USHF.L.U32 UR5, UR4, 0xb, URZ ;  /* 0x0000000b04057899 */ /* 0x000fe4000800063f */
[----:B------:R-:W-:Y:S01]  /*0210*/  USHF.L.U32 UR4, UR4, 0x1, URZ ;  /* 0x0000000104047899 */ /* 0x000fe2000800063f */
[----:B------:R-:W0:Y:S11]  /*0220*/  FENCE.VIEW.ASYNC.S ;  /* 0x00000000000073c6 */ /* 0x000e360000000000 */
[----:B0-----:R0:W1:Y:S01]  /*0230*/  SYNCS.EXCH.64 URZ, [UR8], UR4 ;  /* 0x00000004083f75b2 */ /* 0x0010620008000100 */
[----:B------:R0:W2:Y:S01]  /*0240*/  SYNCS.EXCH.64 URZ, [UR8+0x20], UR6 ;  /* 0x00002006083f75b2 */ /* 0x0000a20008000100 */
[----:B------:R0:W3:Y:S01]  /*0250*/  SYNCS.EXCH.64 URZ, [UR8+0x8], UR4 ;  /* 0x00000804083f75b2 */ /* 0x0000e20008000100 */
[----:B------:R0:W4:Y:S01]  /*0260*/  SYNCS.EXCH.64 URZ, [UR8+0x28], UR6 ;  /* 0x00002806083f75b2 */ /* 0x0001220008000100 */
[----:B------:R0:W0:Y:S01]  /*0270*/  SYNCS.EXCH.64 URZ, [UR8+0x10], UR4 ;  /* 0x00001004083f75b2 */ /* 0x0000220008000100 */
[----:B------:R0:W0:Y:S01]  /*0280*/  SYNCS.EXCH.64 URZ, [UR8+0x30], UR6 ;  /* 0x00003006083f75b2 */ /* 0x0000220008000100 */
[----:B------:R0:W0:Y:S01]  /*0290*/  SYNCS.EXCH.64 URZ, [UR8+0x18], UR4 ;  /* 0x00001804083f75b2 */ /* 0x0000220008000100 */
[----:B------:R0:W0:Y:S01]  /*02a0*/  SYNCS.EXCH.64 URZ, [UR8+0x38], UR6 ;  /* 0x00003806083f75b2 */ /* 0x0000220008000100 */
[----:B------:R-:W-:Y:S01]  /*02b0*/  NOP ;  /* 0x0000000000007918 */ /* 0x000fe20000000000 */
.L_x_2:
[----:B------:R-:W-:Y:S01]  /*02c0*/  SHF.R.S32.HI R7, RZ, 0x1f, R18 ;  /* 0x0000001fff077819 */ /* 0x000fe20000011412 */
[----:B------:R-:W5:Y:S01]  /*02d0*/  SHFL.IDX PT, R0, R0, RZ, 0x1f ;  /* 0x00001fff00007589 */ /* 0x000f6200000e0000 */
[----:B0-----:R-:W0:Y:S01]  /*02e0*/  S2UR UR8, SR_CTAID.X ;  /* 0x00000000000879c3 */ /* 0x001e220000002500 */
[----:B------:R-:W-:Y:S02]  /*02f0*/  ELECT P0, URZ, PT ;  /* 0x00000000003f782f */ /* 0x000fe40003800000 */
[----:B------:R-:W-:Y:S01]  /*0300*/  LEA.HI R7, R7, R18, RZ, 0x7 ;  /* 0x0000001207077211 */ /* 0x000fe200078f38ff */
[----:B------:R-:W1:Y:S01]  /*0310*/  S2R R4, SR_CTAID.Y ;  /* 0x0000000000047919 */ /* 0x000e620000002600 */
[----:B------:R-:W-:Y:S01]  /*0320*/  SHF.R.S32.HI R8, RZ, 0x1f, R3 ;  /* 0x0000001fff087819 */ /* 0x000fe20000011403 */
[----:B------:R-:W-:Y:S01]  /*0330*/  ULDC UR4, c[0x0][0x150] ;  /* 0x0000540000047ab9 */ /* 0x000fe20000000800 */
[----:B------:R-:W-:Y:S01]  /*0340*/  LOP3.LUT R7, R7, 0xffffff80, RZ, 0xc0, !PT ;  /* 0xffffff8007077812 */ /* 0x000fe200078ec0ff */
[----:B------:R-:W-:Y:S01]  /*0350*/  NOP ;  /* 0x0000000000007918 */ /* 0x000fe20000000000 */
[----:B------:R-:W-:Y:S01]  /*0360*/  LEA.HI R8, R8, R3, RZ, 0x2 ;  /* 0x0000000308087211 */ /* 0x000fe200078f10ff */
[----:B------:R-:W2:Y:S01]  /*0370*/  LDC R10, c[0x0][0x144] ;  /* 0x00005100ff0a7b82 */ /* 0x000ea20000000800 */
[----:B------:R-:W-:Y:S01]  /*0380*/  NOP ;  /* 0x0000000000007918 */ /* 0x000fe20000000000 */
[----:B------:R-:W-:Y:S01]  /*0390*/  IMAD.IADD R6, R18, 0x1, -R7 ;  /* 0x0000000112067824 */ /* 0x000fe200078e0a07 */
[----:B------:R-:W-:Y:S01]  /*03a0*/  LOP3.LUT R8, R8, 0x3ffffffc, RZ, 0xc0, !PT ;  /* 0x3ffffffc08087812 */ /* 0x000fe200078ec0ff */
[----:B------:R-:W-:Y:S01]  /*03b0*/  IMAD.MOV.U32 R23, RZ, RZ, 0x1 ;  /* 0x00000001ff177424 */ /* 0x000fe200078e00ff */
[----:B------:R-:W-:-:S02]  /*03c0*/  ISETP.NE.AND P3, PT, R5, RZ, PT ;  /* 0x000000ff0500720c */ /* 0x000fc40003f65270 */
[----:B------:R-:W-:Y:S01]  /*03d0*/  SHF.R.S32.HI R7, RZ, 0x1f, R6 ;  /* 0x0000001fff077819 */ /* 0x000fe20000011406 */
[----:B------:R-:W-:Y:S01]  /*03e0*/  IMAD.IADD R8, R3, 0x1, -R8 ;  /* 0x0000000103087824 */ /* 0x000fe200078e0a08 */
[----:B------:R-:W3:Y:S02]  /*03f0*/  LDC R13, c[0x0][0x140] ;  /* 0x00005000ff0d7b82 */ /* 0x000ee40000000800 */
[----:B------:R-:W-:Y:S02]  /*0400*/  LEA.HI R7, R7, R6, RZ, 0x3 ;  /* 0x0000000607077211 */ /* 0x000fe400078f18ff */
[----:B-----5:R-:W-:Y:S02]  /*0410*/  ISETP.NE.OR P0, PT, R0, RZ, !P0 ;  /* 0x000000ff0000720c */ /* 0x020fe40004705670 */
[--C-:B------:R-:W-:Y:S02]  /*0420*/  SHF.R.S32.HI R0, RZ, 0x3, R7.reuse ;  /* 0x00000003ff007819 */ /* 0x100fe40000011407 */
[----:B------:R-:W-:-:S02]  /*0430*/  SHF.R.S32.HI R7, RZ, 0x1f, R7 ;  /* 0x0000001fff077819 */ /* 0x000fc40000011407 */
[----:B0-----:R-:W-:Y:S02]  /*0440*/  I2FP.F32.U32 R9, UR8 ;  /* 0x0000000800097c45 */ /* 0x001fe40008201000 */
[----:B------:R-:W-:-:S03]  /*0450*/  LEA.HI R7, R7, R0, RZ, 0x2 ;  /* 0x0000000007077211 */ /* 0x000fc600078f10ff */
[----:B------:R-:W-:Y:S01]  /*0460*/  FMUL R9, R9, UR4 ;  /* 0x0000000409097c20 */ /* 0x000fe20008400000 */
[----:B------:R-:W-:Y:S01]  /*0470*/  LOP3.LUT R7, R7, 0xfffffffc, RZ, 0xc0, !PT ;  /* 0xfffffffc07077812 */ /* 0x000fe200078ec0ff */
[----:B------:R-:W-:Y:S01]  /*0480*/  VOTEU.ALL UP0, P0 ;  /* 0x00000000003f7886 */ /* 0x000fe20000000000 */
[----:B-1----:R-:W-:Y:S01]  /*0490*/  I2FP.F32.U32 R3, R4 ;  /* 0x0000000400037245 */ /* 0x002fe20000201000 */
[----:B------:R-:W-:Y:S01]  /*04a0*/  ULDC UR4, c[0x0][0x154] ;  /* 0x0000550000047ab9 */ /* 0x000fe20000000800 */
[----:B------:R-:W-:Y:S01]  /*04b0*/  VOTEU.ALL UP1, P0 ;  /* 0x00000000003f7886 */ /* 0x000fe20000020000 */
[----:B------:R-:W0:Y:S01]  /*04c0*/  F2I.U32.TRUNC.NTZ R9, R9 ;  /* 0x0000000900097305 */ /* 0x000e22000020f000 */
[----:B------:R-:W-:Y:S01]  /*04d0*/  IMAD.IADD R7, R0, 0x1, -R7 ;  /* 0x0000000100077824 */ /* 0x000fe200078e0a07 */
[----:B------:R-:W1:Y:S01]  /*04e0*/  @!UP0 S2UR UR7, SR_CgaCtaId ;  /* 0x00000000000789c3 */ /* 0x000e620000008800 */
[----:B------:R-:W-:Y:S01]  /*04f0*/  FMUL R12, R3, UR4 ;  /* 0x00000004030c7c20 */ /* 0x000fe20008400000 */
[----:B------:R-:W-:Y:S01]  /*0500*/  UMOV UR4, 0x20 ;  /* 0x0000002000047882 */ /* 0x000fe20000000000 */
[----:B------:R-:W-:Y:S01]  /*0510*/  IMAD R8, R8, 0x4, R7 ;  /* 0x0000000408087824 */ /* 0x000fe200078e0207 */
[----:B------:R-:W-:Y:S01]  /*0520*/  @!UP0 UMOV UR6, 0x400 ;  /* 0x0000040000068882 */ /* 0x000fe20000000000 */
[----:B------:R-:W-:-:S04]  /*0530*/  @!UP0 UIADD3 UR4, -UR4, 0x100000, URZ ;  /* 0x0010000004048890 */ /* 0x000fc8000fffe13f */
[----:B------:R-:W-:Y:S02]  /*0540*/  @!UP0 USHF.L.U32 UR5, UR4, 0xb, URZ ;  /* 0x0000000b04058899 */ /* 0x000fe4000800063f */
[----:B------:R-:W-:Y:S01]  /*0550*/  @!UP0 USHF.L.U32 UR4, UR4, 0x1, URZ ;  /* 0x0000000104048899 */ /* 0x000fe2000800063f */
[----:B---3--:R-:W-:Y:S01]  /*0560*/  ISETP.EQ.U32.AND P2, PT, R13, 0x1, PT ;  /* 0x000000010d00780c */ /* 0x008fe20003f42070 */
[----:B------:R-:W3:Y:S01]  /*0570*/  F2I.U32.TRUNC.NTZ R12, R12 ;  /* 0x0000000c000c7305 */ /* 0x000ee2000020f000 */
[----:B------:R-:W-:Y:S01]  /*0580*/  LEA.HI R0, R8, R8, RZ, 0x1 ;  /* 0x0000000808007211 */ /* 0x000fe200078f08ff */
[----:B------:R-:W5:Y:S03]  /*0590*/  LDC R7, c[0x0][0x148] ;  /* 0x00005200ff077b82 */ /* 0x000f660000000800 */
[----:B------:R-:W-:Y:S01]  /*05a0*/  LOP3.LUT R11, R0, 0xfffffffe, RZ, 0xc0, !PT ;  /* 0xfffffffe000b7812 */ /* 0x000fe200078ec0ff */
[----:B0-----:R-:W-:Y:S01]  /*05b0*/  IMAD.MOV R15, RZ, RZ, -R9 ;  /* 0x000000ffff0f7224 */ /* 0x001fe200078e0a09 */
[----:B------:R-:W-:-:S03]  /*05c0*/  SHF.R.S32.HI R9, RZ, 0x1f, R2 ;  /* 0x0000001fff097819 */ /* 0x000fc60000011402 */
[----:B--2---:R-:W-:Y:S01]  /*05d0*/  IMAD R3, R10, R15, UR8 ;  /* 0x000000080a037e24 */ /* 0x004fe2000f8e020f */
[----:B------:R-:W-:Y:S01]  /*05e0*/  LEA.HI R9, R9, R2, RZ, 0x2 ;  /* 0x0000000209097211 */ /* 0x000fe200078f10ff */
[C---:B------:R-:W-:Y:S02]  /*05f0*/  IMAD.IADD R0, R8.reuse, 0x1, -R11 ;  /* 0x0000000108007824 */ /* 0x040fe400078e0a0b */
[----:B------:R-:W-:Y:S01]  /*0600*/  IMAD.SHL.U32 R11, R8, 0x4, RZ ;  /* 0x00000004080b7824 */ /* 0x000fe200078e00ff */
[----:B------:R-:W-:Y:S01]  /*0610*/  LOP3.LUT R9, R9, 0xfffffffc, RZ, 0xc0, !PT ;  /* 0xfffffffc09097812 */ /* 0x000fe200078ec0ff */
[----:B---3--:R-:W-:Y:S01]  /*0620*/  IMAD.MOV R24, RZ, RZ, -R12 ;  /* 0x000000ffff187224 */ /* 0x008fe200078e0a0c */
[----:B------:R-:W-:Y:S01]  /*0630*/  ISETP.NE.AND P4, PT, R0, R3, PT ;  /* 0x000000030000720c */ /* 0x000fe20003f85270 */
[----:B-1----:R-:W-:Y:S01]  /*0640*/  @!UP0 ULEA UR6, UR7, UR6, 0x18 ;  /* 0x0000000607068291 */ /* 0x002fe2000f8ec03f */
[----:B------:R-:W-:Y:S01]  /*0650*/  LOP3.LUT R22, R8, 0xc, R11, 0x78, !PT ;  /* 0x0000000c08167812 */ /* 0x000fe200078e780b */
[----:B------:R-:W-:Y:S01]  /*0660*/  IMAD.IADD R0, R2, 0x1, -R9 ;  /* 0x0000000102007824 */ /* 0x000fe200078e0a09 */
[----:B------:R-:W-:Y:S01]  /*0670*/  VOTEU.ALL UP0, P0 ;  /* 0x00000000003f7886 */ /* 0x000fe20000000000 */
[----:B------:R-:W-:Y:S01]  /*0680*/  LOP3.LUT P0, RZ, R6, 0x7, RZ, 0xc0, !PT ;  /* 0x0000000706ff7812 */ /* 0x000fe2000780c0ff */
[----:B------:R-:W-:-:S02]  /*0690*/  VIADD R6, R5, 0xffffffff ;  /* 0xffffffff05067836 */ /* 0x000fc40000000000 */
[----:B------:R-:W-:Y:S01]  /*06a0*/  ISETP.NE.AND P1, PT, R0, 0x3, PT ;  /* 0x000000030000780c */ /* 0x000fe20003f25270 */
[----:B-----5:R-:W-:Y:S01]  /*06b0*/  IMAD R9, R7, R24, R4 ;  /* 0x0000001807097224 */ /* 0x020fe200078e0204 */
[----:B------:R-:W-:Y:S02]  /*06c0*/  ISETP.LT.U32.AND P0, PT, R22, 0x2, !P0 ;  /* 0x000000021600780c */ /* 0x000fe40004701070 */
[----:B------:R-:W-:Y:S01]  /*06d0*/  ISETP.EQ.OR P1, PT, R0, RZ, !P1 ;  /* 0x000000ff0000720c */ /* 0x000fe20004f22670 */
[----:B------:R-:W0:Y:S02]  /*06e0*/  FENCE.VIEW.ASYNC.S ;  /* 0x00000000000073c6 */ /* 0x000e240000000000 */
[----:B0-----:R0:W1:Y:S01]  /*06f0*/  @!UP0 SYNCS.EXCH.64 URZ, [UR6+0x50], UR4 ;  /* 0x00005004063f85b2 */ /* 0x0010620008000100 */
[----:B------:R-:W-:Y:S02]  /*0700*/  @P4 LEA.HI R2, R22, R22, RZ, 0x1 ;  /* 0x0000001616024211 */ /* 0x000fe400078f08ff */
[----:B------:R-:W-:-:S02]  /*0710*/  ISETP.EQ.AND P1, PT, R5, RZ, P1 ;  /* 0x000000ff0500720c */ /* 0x000fc40000f22270 */
[----:B------:R-:W-:Y:S02]  /*0720*/  @P4 SHF.R.S32.HI R2, RZ, 0x1, R2 ;  /* 0x00000001ff024819 */ /* 0x000fe40000011402 */
[----:B------:R-:W-:Y:S02]  /*0730*/  ISETP.GE.U32.AND P6, PT, R6, 0x2, PT ;  /* 0x000000020600780c */ /* 0x000fe40003fc6070 */
[----:B------:R-:W-:Y:S02]  /*0740*/  @P4 ISETP.NE.AND P5, PT, R2, R9, PT ;  /* 0x000000090200420c */ /* 0x000fe40003fa5270 */
[----:B------:R-:W-:Y:S02]  /*0750*/  SEL R2, RZ, 0x1, !P0 ;  /* 0x00000001ff027807 */ /* 0x000fe40004000000 */
[----:B------:R-:W-:Y:S02]  /*0760*/  @P4 SEL R23, RZ, 0x1, P5 ;  /* 0x00000001ff174807 */ /* 0x000fe40002800000 */
[----:B------:R-:W-:Y:S01]  /*0770*/  SEL R19, RZ, 0x1, !P1 ;  /* 0x00000001ff137807 */ /* 0x000fe20004800000 */
[----:B------:R0:W2:Y:S01]  /*0780*/  @!UP1 SYNCS.EXCH.64 URZ, [UR6+0x58], UR4 ;  /* 0x00005804063f95b2 */ /* 0x0000a20008000100 */
[----:B------:R-:W-:Y:S01]  /*0790*/  LOP3.LUT R23, R23, R2, RZ, 0xc0, !PT ;  /* 0x0000000217177212 */ /* 0x000fe200078ec0ff */
[----:B------:R-:W-:Y:S01]  /*07a0*/  NOP ;  /* 0x0000000000007918 */ /* 0x000fe20000000000 */
[----:B------:R-:W-:Y:S01]  /*07b0*/  SEL R19, R19, 0x2, P6 ;  /* 0x0000000213137807 */ /* 0x000fe20003000000 */
[----:B------:R-:W-:Y:S06]  /*07c0*/  @!P2 BRA `(.L_x_3) ;  /* 0x000000000008a947 */ /* 0x000fec0003800000 */
[----:B-12-4-:R-:W-:Y:S01]  /*07d0*/  UCGABAR_ARV ;  /* 0x00000000000079c7 */ /* 0x016fe20008000000 */
[----:B------:R-:W-:Y:S05]  /*07e0*/  BRA `(.L_x_4) ;  /* 0x0000000000047947 */ /* 0x000fea0003800000 */
.L_x_3:
[----:B-12-4-:R-:W-:Y:S01]  /*07f0*/  NOP ;  /* 0x0000000000007918 */ /* 0x016fe20000000000 */
.L_x_4:
[----:B------:R-:W1:Y:S01]  /*0800*/  LDC R2, c[0x0][0x65c] ;  /* 0x00019700ff027b82 */ /* 0x000e620000000800 */
[----:B------:R-:W-:Y:S01]  /*0810*/  LOP3.LUT R5, R5, 0xfffff7ff, RZ, 0xc0, !PT ;  /* 0xfffff7ff05057812 */ /* 0x000fe200078ec0ff */
[----:B------:R-:W-:Y:S02]  /*0820*/  IMAD.U32 R8, RZ, RZ, UR8 ;  /* 0x00000008ff087e24 */ /* 0x000fe4000f8e00ff */
[----:B------:R-:W-:Y:S01]  /*0830*/  IMAD.MOV.U32 R9, RZ, RZ, RZ ;  /* 0x000000ffff097224 */ /* 0x000fe200078e00ff */
[----:B-1----:R-:W-:-:S13]  /*0840*/  ISETP.NE.AND P1, PT, R2, 0x1, PT ;  /* 0x000000010200780c */ /* 0x002fda0003f25270 */
[----:B------:R-:W1:Y:S01]  /*0850*/  @P1 LDC R17, c[0x0][0x10] ;  /* 0x00000400ff111b82 */ /* 0x000e620000000800 */
[----:B------:R-:W-:Y:S01]  /*0860*/  @P1 LOP3.LUT R5, R5, 0x800, RZ, 0xfc, !PT ;  /* 0x0000080005051812 */ /* 0x000fe200078efcff */
[----:B------:R-:W-:Y:S02]  /*0870*/  @P1 IMAD.MOV.U32 R5, RZ, RZ, RZ ;  /* 0x000000ffff051224 */ /* 0x000fe400078e00ff */
[----:B------:R-:W-:-:S04]  /*0880*/  @P1 IMAD.MOV.U32 R13, RZ, RZ, RZ ;  /* 0x000000ffff0d1224 */ /* 0x000fc800078e00ff */
[----:B------:R-:W2:Y:S01]  /*0890*/  @!P1 LDC R11, c[0x0][0xc] ;  /* 0x00000300ff0b9b82 */ /* 0x000ea20000000800 */
[----:B-1----:R-:W-:-:S04]  /*08a0*/  @P1 IMAD.WIDE.U32 R16, R17, UR8, R4 ;  /* 0x0000000811101c25 */ /* 0x002fc8000f8e0004 */
[----:B------:R-:W-:Y:S02]  /*08b0*/  @P1 IMAD.IADD R17, R17, 0x1, R13 ;  /* 0x0000000111111824 */ /* 0x000fe400078e020d */
[----:B--2---:R-:W-:-:S04]  /*08c0*/  @!P1 IMAD.WIDE.U32 R8, R4, R11, R8 ;  /* 0x0000000b04089225 */ /* 0x004fc800078e0008 */
[----:B------:R-:W-:Y:S02]  /*08d0*/  @!P1 IMAD.MOV.U32 R16, RZ, RZ, R8 ;  /* 0x000000ffff109224 */ /* 0x000fe400078e0008 */
[----:B------:R-:W-:Y:S01]  /*08e0*/  @!P1 IMAD.MOV.U32 R17, RZ, RZ, R9 ;  /* 0x000000ffff119224 */ /* 0x000fe200078e0009 */
[----:B------:R-:W-:Y:S06]  /*08f0*/  @!P2 BRA `(.L_x_5) ;  /* 0x00000000000ca947 */ /* 0x000fec0003800000 */
[----:B------:R-:W-:Y:S01]  /*0900*/  UCGABAR_WAIT ;  /* 0x0000000000007dc7 */ /* 0x000fe20008000000 */
[----:B------:R-:W-:Y:S01]  /*0910*/  CCTL.IVALL ;  /* 0x00000000ff00798f */ /* 0x000fe20002000000 */
[----:B------:R-:W-:Y:S05]  /*0920*/  BRA `(.L_x_6) ;  /* 0x0000000000047947 */ /* 0x000fea0003800000 */
.L_x_5:
[----:B------:R-:W-:Y:S06]  /*0930*/  BAR.SYNC.DEFER_BLOCKING 0x0 ;  /* 0x0000000000007b1d */ /* 0x000fec0000010000 */
.L_x_6:
[----:B------:R-:W-:Y:S05]  /*0940*/  @!P3 BRA `(.L_x_7) ;  /* 0x0000006c00a4b947 */ /* 0x000fea0003800000 */
[----:B------:R-:W-:-:S13]  /*0950*/  ISETP.GT.U32.AND P0, PT, R6, 0x1, PT ;  /* 0x000000010600780c */ /* 0x000fda0003f04070 */
[----:B0-----:R-:W-:Y:S05]  /*0960*/  @P0 EXIT ;  /* 0x000000000000094d */ /* 0x001fea0003800000 */
[----:B------:R-:W-:Y:S01]  /*0970*/  ULDC.64 UR4, c[0x0][0x650] ;  /* 0x0001940000047ab9 */ /* 0x000fe20000000a00 */
[----:B------:R-:W-:Y:S01]  /*0980*/  PRMT R0, RZ, 0x7610, R0 ;  /* 0x00007610ff007816 */ /* 0x000fe20000000000 */
[----:B------:R-:W-:Y:S01]  /*0990*/  IMAD.MOV.U32 R96, RZ, RZ, -0x1 ;  /* 0xffffffffff607424 */ /* 0x000fe200078e00ff */
[----:B------:R-:W-:Y:S01]  /*09a0*/  ISETP.GE.U32.AND P0, PT, R16, UR4, PT ;  /* 0x0000000410007c0c */ /* 0x000fe2000bf06070 */
[----:B------:R-:W-:Y:S02]  /*09b0*/  IMAD.MOV.U32 R92, RZ, RZ, -0x1 ;  /* 0xffffffffff5c7424 */ /* 0x000fe400078e00ff */
[----:B------:R-:W-:Y:S01]  /*09c0*/  IMAD.MOV.U32 R89, RZ, RZ, -0x1 ;  /* 0xffffffffff597424 */ /* 0x000fe200078e00ff */
[----:B------:R-:W-:-:S13]  /*09d0*/  ISETP.GE.U32.AND.EX P0, PT, R17, UR5, PT, P0 ;  /* 0x0000000511007c0c */ /* 0x000fda000bf06100 */
[----:B------:R-:W-:Y:S05]  /*09e0*/  @P0 BRA `(.L_x_8) ;  /* 0x0000000400280947 */ /* 0x000fea0003800000 */
[----:B------:R-:W0:Y:S01]  /*09f0*/  LDC.64 R20, c[0x0][0x628] ;  /* 0x00018a00ff147b82 */ /* 0x000e220000000a00 */
[----:B------:R-:W-:Y:S02]  /*0a00*/  IMAD.MOV.U32 R8, RZ, RZ, R16 ;  /* 0x000000ffff087224 */ /* 0x000fe400078e0010 */
[----:B------:R-:W-:-:S05]  /*0a10*/  IMAD.MOV.U32 R9, RZ, RZ, R17 ;  /* 0x000000ffff097224 */ /* 0x000fca00078e0011 */
[----:B------:R-:W1:Y:S08]  /*0a20*/  LDC R0, c[0x0][0x630] ;  /* 0x00018c00ff007b82 */ /* 0x000e700000000800 */
[----:B------:R-:W2:Y:S01]  /*0a30*/  LDC.64 R26, c[0x0][0x620] ;  /* 0x00018800ff1a7b82 */ /* 0x000ea20000000a00 */
[----:B0-----:R-:W-:-:S04]  /*0a40*/  ISETP.NE.U32.AND P0, PT, R20, RZ, PT ;  /* 0x000000ff1400720c */ /* 0x001fc80003f05070 */
[----:B------:R-:W-:-:S13]  /*0a50*/  ISETP.NE.AND.EX P0, PT, R21, RZ, PT, P0 ;  /* 0x000000ff1500720c */ /* 0x000fda0003f05300 */
[----:B-12---:R-:W-:Y:S05]  /*0a60*/  @!P0 BRA `(.L_x_9) ;  /* 0x0000000000288947 */ /* 0x006fea0003800000 */
[----:B------:R-:W0:Y:S02]  /*0a70*/  LDC R13, c[0x0][0x634] ;  /* 0x00018d00ff0d7b82 */ /* 0x000e240000000800 */
[----:B0-----:R-:W-:-:S05]  /*0a80*/  IADD3 R13, P0, R16, R13, RZ ;  /* 0x0000000d100d7210 */ /* 0x001fca0007f1e0ff */
[----:B------:R-:W-:-:S04]  /*0a90*/  IMAD.X R15, RZ, RZ, R17, P0 ;  /* 0x000000ffff0f7224 */ /* 0x000fc800000e0611 */
[----:B------:R-:W-:-:S04]  /*0aa0*/  IMAD.WIDE.U32 R8, R15, R20, RZ ;  /* 0x000000140f087225 */ /* 0x000fc800078e00ff */
[----:B------:R-:W-:-:S04]  /*0ab0*/  IMAD.WIDE.U32 R10, P0, R13, R21, R8 ;  /* 0x000000150d0a7225 */ /* 0x000fc80007800008 */
[----:B------:R-:W-:-:S04]  /*0ac0*/  IMAD.WIDE.U32 R8, R13, R20, RZ ;  /* 0x000000140d087225 */ /* 0x000fc800078e00ff */
[----:B------:R-:W-:Y:S01]  /*0ad0*/  IMAD.X R13, RZ, RZ, RZ, P0 ;  /* 0x000000ffff0d7224 */ /* 0x000fe200000e06ff */
[----:B------:R-:W-:Y:S01]  /*0ae0*/  IADD3 RZ, P0, R9, R10, RZ ;  /* 0x0000000a09ff7210 */ /* 0x000fe20007f1e0ff */
[----:B------:R-:W-:-:S04]  /*0af0*/  IMAD.MOV.U32 R12, RZ, RZ, R11 ;  /* 0x000000ffff0c7224 */ /* 0x000fc800078e000b */
[----:B------:R-:W-:-:S08]  /*0b00*/  IMAD.WIDE.U32.X R8, R15, R21, R12, P0 ;  /* 0x000000150f087225 */ /* 0x000fd000000e040c */
.L_x_9:
[----:B------:R-:W0:Y:S01]  /*0b10*/  LDC.64 R20, c[0x0][0x640] ;  /* 0x00019000ff147b82 */ /* 0x000e220000000a00 */
[--C-:B------:R-:W-:Y:S01]  /*0b20*/  SHF.R.U64 R89, R8, R0, R9.reuse ;  /* 0x0000000008597219 */ /* 0x100fe20000001209 */
[----:B------:R-:W-:Y:S01]  /*0b30*/  IMAD R28, R7, R24, R4 ;  /* 0x00000018071c7224 */ /* 0x000fe200078e0204 */
[----:B------:R-:W-:Y:S01]  /*0b40*/  SHF.R.U32.HI R0, RZ, R0, R9 ;  /* 0x00000000ff007219 */ /* 0x000fe20000011609 */
[----:B------:R-:W-:Y:S01]  /*0b50*/  IMAD.MOV.U32 R25, RZ, RZ, 0x1 ;  /* 0x00000001ff197424 */ /* 0x000fe200078e00ff */
[----:B------:R-:W-:-:S03]  /*0b60*/  IADD3 R5, P0, RZ, -R89, RZ ;  /* 0x80000059ff057210 */ /* 0x000fc60007f1e0ff */
[----:B------:R-:W1:Y:S02]  /*0b70*/  LDC R6, c[0x0][0x618] ;  /* 0x00018600ff067b82 */ /* 0x000e640000000800 */
[----:B------:R-:W-:-:S04]  /*0b80*/  IMAD.X R9, RZ, RZ, ~R0, P0 ;  /* 0x000000ffff097224 */ /* 0x000fc800000e0e00 */
[-C--:B------:R-:W-:Y:S02]  /*0b90*/  IMAD R0, R9, R26.reuse, RZ ;  /* 0x0000001a09007224 */ /* 0x080fe400078e02ff */
[----:B------:R-:W2:Y:S01]  /*0ba0*/  LDC R11, c[0x0][0x608] ;  /* 0x00018200ff0b7b82 */ /* 0x000ea20000000800 */
[----:B------:R-:W-:-:S04]  /*0bb0*/  IMAD.WIDE.U32 R8, R5, R26, R16 ;  /* 0x0000001a05087225 */ /* 0x000fc800078e0010 */
[----:B------:R-:W-:-:S03]  /*0bc0*/  IMAD R5, R5, R27, R0 ;  /* 0x0000001b05057224 */ /* 0x000fc600078e0200 */
[----:B------:R-:W3:Y:S01]  /*0bd0*/  LDC R12, c[0x0][0x658] ;  /* 0x00019600ff0c7b82 */ /* 0x000ee20000000800 */
[----:B0-----:R-:W-:Y:S01]  /*0be0*/  ISETP.NE.U32.AND P0, PT, R20, RZ, PT ;  /* 0x000000ff1400720c */ /* 0x001fe20003f05070 */
[----:B------:R-:W-:Y:S02]  /*0bf0*/  IMAD.IADD R5, R9, 0x1, R5 ;  /* 0x0000000109057824 */ /* 0x000fe400078e0205 */
[----:B------:R-:W-:Y:S01]  /*0c00*/  IMAD.MOV.U32 R9, RZ, RZ, -0x1 ;  /* 0xffffffffff097424 */ /* 0x000fe200078e00ff */
[----:B------:R-:W-:-:S03]  /*0c10*/  ISETP.NE.AND.EX P0, PT, R21, RZ, PT, P0 ;  /* 0x000000ff1500720c */ /* 0x000fc60003f05300 */
[----:B------:R-:W0:Y:S01]  /*0c20*/  LDC R15, c[0x0][0x600] ;  /* 0x00018000ff0f7b82 */ /* 0x000e220000000800 */
[-CC-:B-1----:R-:W-:Y:S02]  /*0c30*/  SHF.R.U64 R13, R8, R6.reuse, R5.reuse ;  /* 0x00000006080d7219 */ /* 0x182fe40000001205 */
[----:B------:R-:W-:-:S05]  /*0c40*/  SHF.R.U32.HI R0, RZ, R6, R5 ;  /* 0x00000006ff007219 */ /* 0x000fca0000011605 */
[----:B------:R-:W1:Y:S01]  /*0c50*/  LDC R14, c[0x0][0x648] ;  /* 0x00019200ff0e7b82 */ /* 0x000e620000000800 */
[-CC-:B--2---:R-:W-:Y:S02]  /*0c60*/  SHF.R.U64 R29, R13, R11.reuse, R0.reuse ;  /* 0x0000000b0d1d7219 */ /* 0x184fe40000001200 */
[----:B------:R-:W-:-:S05]  /*0c70*/  SHF.R.U32.HI R5, RZ, R11, R0 ;  /* 0x0000000bff057219 */ /* 0x000fca0000011600 */
[----:B------:R-:W2:Y:S01]  /*0c80*/  LDC R26, c[0x0][0x638] ;  /* 0x00018e00ff1a7b82 */ /* 0x000ea20000000800 */
[-CC-:B---3--:R-:W-:Y:S02]  /*0c90*/  SHF.R.U64 R24, R29, R12.reuse, R5.reuse ;  /* 0x0000000c1d187219 */ /* 0x188fe40000001205 */
[-C--:B------:R-:W-:Y:S02]  /*0ca0*/  SHF.L.U32 R0, R9, R12.reuse, RZ ;  /* 0x0000000c09007219 */ /* 0x080fe400000006ff */
[----:B------:R-:W-:Y:S01]  /*0cb0*/  SHF.R.U32.HI R5, RZ, R12, R5 ;  /* 0x0000000cff057219 */ /* 0x000fe20000011605 */
[----:B------:R-:W-:Y:S01]  /*0cc0*/  IMAD.MOV.U32 R4, RZ, RZ, R24 ;  /* 0x000000ffff047224 */ /* 0x000fe200078e0018 */
[----:B------:R-:W-:Y:S01]  /*0cd0*/  LOP3.LUT R10, RZ, R0, RZ, 0x33, !PT ;  /* 0x00000000ff0a7212 */ /* 0x000fe200078e33ff */
[----:B------:R-:W3:Y:S01]  /*0ce0*/  LDC R27, c[0x0][0x610] ;  /* 0x00018400ff1b7b82 */ /* 0x000ee20000000800 */
[----:B------:R-:W-:Y:S05]  /*0cf0*/  @!P0 BRA `(.L_x_10) ;  /* 0x0000000000288947 */ /* 0x000fea0003800000 */
[----:B------:R-:W4:Y:S02]  /*0d00*/  LDC R9, c[0x0][0x64c] ;  /* 0x00019300ff097b82 */ /* 0x000f240000000800 */
[----:B----4-:R-:W-:-:S05]  /*0d10*/  IADD3 R9, P0, R24, R9, RZ ;  /* 0x0000000918097210 */ /* 0x010fca0007f1e0ff */
        /* <DEDUP_REMOVED lines=8> */
.L_x_10:
[----:B-1----:R-:W-:Y:S01]  /*0da0*/  SHF.R.U64 R4, R4, R14, R5 ;  /* 0x0000000e04047219 */ /* 0x002fe20000001205 */
[----:B0-----:R-:W-:Y:S01]  /*0db0*/  VIADD R6, R15, 0xffffffff ;  /* 0xffffffff0f067836 */ /* 0x001fe20000000000 */
[----:B------:R-:W-:Y:S02]  /*0dc0*/  SHF.L.U32 R0, R25, R12, RZ ;  /* 0x0000000c19007219 */ /* 0x000fe400000006ff */
[----:B------:R-:W-:Y:S01]  /*0dd0*/  LOP3.LUT R5, R29, R10, RZ, 0xc0, !PT ;  /* 0x0000000a1d057212 */ /* 0x000fe200078ec0ff */
[----:B------:R-:W-:Y:S01]  /*0de0*/  IMAD.MOV R7, RZ, RZ, -R4 ;  /* 0x000000ffff077224 */ /* 0x000fe200078e0a04 */
[----:B------:R-:W-:Y:S02]  /*0df0*/  SEL R3, R3, R28, !P1 ;  /* 0x0000001c03037207 */ /* 0x000fe40004800000 */
[----:B------:R-:W-:Y:S01]  /*0e00*/  LOP3.LUT R6, R13, R6, RZ, 0xc0, !PT ;  /* 0x000000060d067212 */ /* 0x000fe200078ec0ff */
[----:B------:R-:W-:Y:S02]  /*0e10*/  IMAD R4, R0, R4, R5 ;  /* 0x0000000400047224 */ /* 0x000fe400078e0205 */
[----:B--2---:R-:W-:-:S02]  /*0e20*/  IMAD R0, R7, R26, R24 ;  /* 0x0000001a07007224 */ /* 0x004fc400078e0218 */
[----:B---3--:R-:W-:Y:S02]  /*0e30*/  IMAD R3, R4, R27, R3 ;  /* 0x0000001b04037224 */ /* 0x008fe400078e0203 */
[----:B------:R-:W-:Y:S02]  /*0e40*/  IMAD R96, R0, R15, R6 ;  /* 0x0000000f00607224 */ /* 0x000fe400078e0206 */
[----:B------:R-:W-:-:S03]  /*0e50*/  IMAD.MOV.U32 R4, RZ, RZ, 0x1 ;  /* 0x00000001ff047424 */ /* 0x000fc600078e00ff */
[----:B------:R-:W-:Y:S02]  /*0e60*/  SEL R92, R96, R3, !P1 ;  /* 0x00000003605c7207 */ /* 0x000fe40004800000 */
[----:B------:R-:W-:Y:S02]  /*0e70*/  PRMT R0, R4, 0x7610, R0 ;  /* 0x0000761004007816 */ /* 0x000fe40000000000 */
[----:B------:R-:W-:-:S07]  /*0e80*/  SEL R96, R3, R96, !P1 ;  /* 0x0000006003607207 */ /* 0x000fce0004800000 */
.L_x_8:
[----:B------:R-:W-:-:S08]  /*0e90*/  NOP ;  /* 0x0000000000007918 */ /* 0x000fd00000000000 */
[----:B------:R-:W0:Y:S02]  /*0ea0*/  USETMAXREG.TRY_ALLOC.CTAPOOL UP0, 0xe8 ;  /* 0x000000e8000079c8 */ /* 0x000e240008000600 */
[----:B0-----:R-:W-:-:S13]  /*0eb0*/  PLOP3.LUT P0, PT, PT, PT, UP0, 0x80, 0x0 ;  /* 0x000000000000781c */ /* 0x001fda0003f0f008 */
[----:B------:R-:W-:Y:S05]  /*0ec0*/  @!P0 BRA `(.L_x_8) ;  /* 0xfffffffc00f08947 */ /* 0x000fea000383ffff */
[----:B------:R-:W-:Y:S01]  /*0ed0*/  ULDC.64 UR4, c[0x0][0x598] ;  /* 0x0001660000047ab9 */ /* 0x000fe20000000a00 */
[----:B------:R-:W-:Y:S01]  /*0ee0*/  ULDC.64 UR36, c[0x0][0x208] ;  /* 0x0000820000247ab9 */ /* 0x000fe20000000a00 */
[----:B------:R-:W-:-:S04]  /*0ef0*/  ISETP.NE.U32.AND P0, PT, RZ, UR4, PT ;  /* 0x00000004ff007c0c */ /* 0x000fc8000bf05070 */
[----:B------:R-:W-:-:S13]  /*0f00*/  ISETP.NE.AND.EX P0, PT, RZ, UR5, PT, P0 ;  /* 0x00000005ff007c0c */ /* 0x000fda000bf05300 */
[----:B------:R-:W-:Y:S05]  /*0f10*/  @!P0 BRA `(.L_x_11) ;  /* 0x00000000001c8947 */ /* 0x000fea0003800000 */
[----:B------:R-:W0:Y:S02]  /*0f20*/  LDC.64 R4, c[0x0][0x598] ;  /* 0x00016600ff047b82 */ /* 0x000e240000000a00 */
[----:B0-----:R-:W2:Y:S02]  /*0f30*/  LDG.E.64 R4, desc[UR36][R4.64] ;  /* 0x0000002404047981 */ /* 0x001ea4000c1e1b00 */
[----:B--2---:R-:W-:-:S04]  /*0f40*/  ISETP.NE.U32.AND P0, PT, R4, RZ, PT ;  /* 0x000000ff0400720c */ /* 0x004fc80003f05070 */
[----:B------:R-:W-:-:S13]  /*0f50*/  ISETP.NE.AND.EX P0, PT, R5, RZ, PT, P0 ;  /* 0x000000ff0500720c */ /* 0x000fda0003f05300 */
[----:B------:R-:W-:Y:S05]  /*0f60*/  @!P0 BRA `(.L_x_11) ;  /* 0x0000000000088947 */ /* 0x000fea0003800000 */
[----:B------:R0:W5:Y:S01]  /*0f70*/  LD.E R88, desc[UR36][R4.64] ;  /* 0x0000002404587980 */ /* 0x000162000c101900 */
[----:B------:R-:W-:Y:S05]  /*0f80*/  BRA `(.L_x_12) ;  /* 0x0000000000247947 */ /* 0x000fea0003800000 */
.L_x_11:
[----:B------:R-:W-:Y:S02]  /*0f90*/  ULDC.64 UR4, c[0x0][0x588] ;  /* 0x0001620000047ab9 */ /* 0x000fe40000000a00 */
[----:B------:R-:W-:-:S04]  /*0fa0*/  ISETP.NE.U32.AND P0, PT, RZ, UR4, PT ;  /* 0x00000004ff007c0c */ /* 0x000fc8000bf05070 */
[----:B------:R-:W-:-:S13]  /*0fb0*/  ISETP.NE.AND.EX P0, PT, RZ, UR5, PT, P0 ;  /* 0x00000005ff007c0c */ /* 0x000fda000bf05300 */
[----:B------:R-:W-:Y:S05]  /*0fc0*/  @!P0 BRA `(.L_x_13) ;  /* 0x00000000000c8947 */ /* 0x000fea0003800000 */
[----:B------:R-:W0:Y:S02]  /*0fd0*/  LDC.64 R4, c[0x0][0x588] ;  /* 0x00016200ff047b82 */ /* 0x000e240000000a00 */
[----:B0-----:R1:W5:Y:S01]  /*0fe0*/  LDG.E R88, desc[UR36][R4.64] ;  /* 0x0000002404587981 */ /* 0x001362000c1e1900 */
[----:B------:R-:W-:Y:S05]  /*0ff0*/  BRA `(.L_x_12) ;  /* 0x0000000000087947 */ /* 0x000fea0003800000 */
.L_x_13:
[----:B------:R-:W-:Y:S02]  /*1000*/  ULDC UR4, c[0x0][0x580] ;  /* 0x0001600000047ab9 */ /* 0x000fe40000000800 */
[----:B------:R-:W-:-:S07]  /*1010*/  IMAD.U32 R88, RZ, RZ, UR4 ;  /* 0x00000004ff587e24 */ /* 0x000fce000f8e00ff */
.L_x_12:
[----:B------:R-:W-:Y:S02]  /*1020*/  ULDC.64 UR4, c[0x0][0x5a0] ;  /* 0x0001680000047ab9 */ /* 0x000fe40000000a00 */
[----:B------:R-:W-:-:S04]  /*1030*/  ISETP.NE.U32.AND P0, PT, RZ, UR4, PT ;  /* 0x00000004ff007c0c */ /* 0x000fc8000bf05070 */
[----:B------:R-:W-:-:S13]  /*1040*/  ISETP.NE.AND.EX P0, PT, RZ, UR5, PT, P0 ;  /* 0x00000005ff007c0c */ /* 0x000fda000bf05300 */
[----:B------:R-:W-:Y:S05]  /*1050*/  @!P0 BRA `(.L_x_14) ;  /* 0x00000000001c8947 */ /* 0x000fea0003800000 */
[----:B01----:R-:W0:Y:S02]  /*1060*/  LDC.64 R4, c[0x0][0x5a0] ;  /* 0x00016800ff047b82 */ /* 0x003e240000000a00 */
[----:B0-----:R-:W2:Y:S02]  /*1070*/  LDG.E.64 R4, desc[UR36][R4.64] ;  /* 0x0000002404047981 */ /* 0x001ea4000c1e1b00 */
[----:B--2---:R-:W-:-:S04]  /*1080*/  ISETP.NE.U32.AND P0, PT, R4, RZ, PT ;  /* 0x000000ff0400720c */ /* 0x004fc80003f05070 */
[----:B------:R-:W-:-:S13]  /*1090*/  ISETP.NE.AND.EX P0, PT, R5, RZ, PT, P0 ;  /* 0x000000ff0500720c */ /* 0x000fda0003f05300 */
[----:B------:R-:W-:Y:S05]  /*10a0*/  @!P0 BRA `(.L_x_14) ;  /* 0x0000000000088947 */ /* 0x000fea0003800000 */
[----:B------:R0:W5:Y:S01]  /*10b0*/  LD.E R90, desc[UR36][R4.64] ;  /* 0x00000024045a7980 */ /* 0x000162000c101900 */
[----:B------:R-:W-:Y:S05]  /*10c0*/  BRA `(.L_x_15) ;  /* 0x0000000000247947 */ /* 0x000fea0003800000 */
.L_x_14:
[----:B------:R-:W-:Y:S02]  /*10d0*/  ULDC.64 UR4, c[0x0][0x590] ;  /* 0x0001640000047ab9 */ /* 0x000fe40000000a00 */
[----:B------:R-:W-:-:S04]  /*10e0*/  ISETP.NE.U32.AND P0, PT, RZ, UR4, PT ;  /* 0x00000004ff007c0c */ /* 0x000fc8000bf05070 */
[----:B------:R-:W-:-:S13]  /*10f0*/  ISETP.NE.AND.EX P0, PT, RZ, UR5, PT, P0 ;  /* 0x00000005ff007c0c */ /* 0x000fda000bf05300 */
[----:B------:R-:W-:Y:S05]  /*1100*/  @!P0 BRA `(.L_x_16) ;  /* 0x00000000000c8947 */ /* 0x000fea0003800000 */
[----:B------:R-:W2:Y:S02]  /*1110*/  LDC.64 R90, c[0x0][0x590] ;  /* 0x00016400ff5a7b82 */ /* 0x000ea40000000a00 */
[----:B--2---:R2:W5:Y:S01]  /*1120*/  LDG.E R90, desc[UR36][R90.64] ;  /* 0x000000245a5a7981 */ /* 0x004562000c1e1900 */
[----:B------:R-:W-:Y:S05]  /*1130*/  BRA `(.L_x_15) ;  /* 0x0000000000087947 */ /* 0x000fea0003800000 */
.L_x_16:
[----:B------:R-:W-:Y:S02]  /*1140*/  ULDC UR4, c[0x0][0x584] ;  /* 0x0001610000047ab9 */ /* 0x000fe40000000800 */
[----:B------:R-:W-:-:S07]  /*1150*/  IMAD.U32 R90, RZ, RZ, UR4 ;  /* 0x00000004ff5a7e24 */ /* 0x000fce000f8e00ff */
.L_x_15:
[----:B------:R-:W-:-:S13]  /*1160*/  LOP3.LUT P0, RZ, R0, 0xff, RZ, 0xc0, !PT ;  /* 0x000000ff00ff7812 */ /* 0x000fda000780c0ff */
[----:B------:R-:W-:Y:S05]  /*1170*/  @!P0 EXIT ;  /* 0x000000000000894d */ /* 0x000fea0003800000 */
[----:B------:R-:W-:Y:S01]  /*1180*/  ULDC UR4, c[0x0][0x28c] ;  /* 0x0000a30000047ab9 */ /* 0x000fe20000000800 */
[----:B------:R-:W-:Y:S01]  /*1190*/  LOP3.LUT R106, R19, 0x1, RZ, 0xfc, !PT ;  /* 0x00000001136a7812 */ /* 0x000fe200078efcff */
[----:B------:R-:W-:Y:S01]  /*11a0*/  UIADD3 UR4, UR4, 0x3f, URZ ;  /* 0x0000003f04047890 */ /* 0x000fe2000fffe03f */
[----:B------:R-:W-:Y:S01]  /*11b0*/  UMOV UR38, URZ ;  /* 0x0000003f00267c82 */ /* 0x000fe20008000000 */
[----:B------:R-:W-:Y:S02]  /*11c0*/  UMOV UR39, URZ ;  /* 0x0000003f00277c82 */ /* 0x000fe40008000000 */
[----:B------:R-:W-:-:S04]  /*11d0*/  USHF.R.S32.HI UR5, URZ, 0x1f, UR4 ;  /* 0x0000001f3f057899 */ /* 0x000fc80008011404 */
[----:B------:R-:W-:-:S04]  /*11e0*/  ULEA.HI UR5, UR5, UR4, URZ, 0x6 ;  /* 0x0000000405057291 */ /* 0x000fc8000f8f303f */
[----:B------:R-:W-:-:S12]  /*11f0*/  USHF.R.S32.HI UR40, URZ, 0x6, UR5 ;  /* 0x000000063f287899 */ /* 0x000fd80008011405 */
.L_x_160:
[----:B------:R-:W-:Y:S01]  /*1200*/  LOP3.LUT R0, R18, 0x80, RZ, 0xc0, !PT ;  /* 0x0000008012007812 */ /* 0x000fe200078ec0ff */
[----:B---3--:R-:W3:Y:S01]  /*1210*/  S2UR UR7, SR_CgaCtaId ;  /* 0x00000000000779c3 */ /* 0x008ee20000008800 */
[----:B------:R-:W-:Y:S02]  /*1220*/  UMOV UR6, 0x400 ;  /* 0x0000040000067882 */ /* 0x000fe40000000000 */
[----:B------:R-:W-:-:S06]  /*1230*/  SHF.R.U32.HI R0, RZ, 0x7, R0 ;  /* 0x00000007ff007819 */ /* 0x000fcc0000011600 */
[----:B----4-:R-:W4:Y:S01]  /*1240*/  SHFL.IDX PT, R0, R0, RZ, 0x1f ;  /* 0x00001fff00007589 */ /* 0x010f2200000e0000 */
[----:B---3--:R-:W-:Y:S01]  /*1250*/  ULEA UR6, UR7, UR6, 0x18 ;  /* 0x0000000607067291 */ /* 0x008fe2000f8ec03f */
[----:B----4-:R-:W-:-:S13]  /*1260*/  R2UR UR4, R0 ;  /* 0x00000000000472ca */ /* 0x010fda00000e0000 */
[----:B------:R-:W-:-:S04]  /*1270*/  ULEA.HI UR5, UR4, UR4, URZ, 0x1 ;  /* 0x0000000404057291 */ /* 0x000fc8000f8f083f */
[----:B------:R-:W-:-:S04]  /*1280*/  ULOP3.LUT UR5, UR5, 0x7fffe, URZ, 0xc0, !UPT ;  /* 0x0007fffe05057892 */ /* 0x000fc8000f8ec03f */
[----:B------:R-:W-:-:S03]  /*1290*/  UIADD3 UR5, UR4, -UR5, URZ ;  /* 0x8000000504057290 */ /* 0x000fc6000fffe03f */
[----:B------:R-:W-:Y:S01]  /*12a0*/  ULDC UR4, c[0x0][0x28c] ;  /* 0x0000a30000047ab9 */ /* 0x000fe20000000800 */
[----:B------:R-:W-:Y:S01]  /*12b0*/  ULEA UR5, UR5, UR6, 0xd ;  /* 0x0000000605057291 */ /* 0x000fe2000f8e683f */
[----:B------:R-:W-:-:S03]  /*12c0*/  ISETP.LT.AND P0, PT, RZ, UR4, PT ;  /* 0x00000004ff007c0c */ /* 0x000fc6000bf01270 */
[----:B------:R-:W-:-:S04]  /*12d0*/  UIADD3 UR5, UR5, 0x100, URZ ;  /* 0x0000010005057890 */ /* 0x000fc8000fffe03f */
[----:B------:R-:W-:-:S04]  /*12e0*/  USHF.R.U32.HI UR5, URZ, 0x4, UR5 ;  /* 0x000000043f057899 */ /* 0x000fc80008011605 */
[----:B------:R-:W-:Y:S02]  /*12f0*/  ULOP3.LUT UR41, UR5, 0x3fff, URZ, 0xc0, !UPT ;  /* 0x00003fff05297892 */ /* 0x000fe4000f8ec03f */
[----:B01---5:R-:W-:Y:S10]  /*1300*/  @P0 BRA `(.L_x_17) ;  /* 0x0000000000400947 */ /* 0x023ff40003800000 */
[----:B------:R-:W-:Y:S01]  /*1310*/  MOV R0, 0x0 ;  /* 0x0000000000007802 */ /* 0x000fe20000000f00 */
[----:B------:R-:W-:Y:S01]  /*1320*/  ULDC.64 UR4, c[0x4][0x68] ;  /* 0x01001a0000047ab9 */ /* 0x000fe20000000a00 */
[----:B------:R-:W-:Y:S01]  /*1330*/  ULDC.64 UR6, c[0x4][0x8] ;  /* 0x0100020000067ab9 */ /* 0x000fe20000000a00 */
[----:B01----:R-:W-:Y:S01]  /*1340*/  IMAD.U32 R4, RZ, RZ, UR4 ;  /* 0x00000004ff047e24 */ /* 0x003fe2000f8e00ff */
[----:B------:R0:W1:Y:S01]  /*1350*/  LDC.64 R14, c[0x4][R0] ;  /* 0x01000000000e7b82 */ /* 0x0000620000000a00 */
[----:B------:R-:W-:Y:S01]  /*1360*/  IMAD.U32 R5, RZ, RZ, UR5 ;  /* 0x00000005ff057e24 */ /* 0x000fe2000f8e00ff */
[----:B------:R-:W-:Y:S01]  /*1370*/  ULDC.64 UR4, c[0x4][0x70] ;  /* 0x01001c0000047ab9 */ /* 0x000fe20000000a00 */
[----:B------:R-:W-:Y:S02]  /*1380*/  IMAD.U32 R10, RZ, RZ, UR6 ;  /* 0x00000006ff0a7e24 */ /* 0x000fe4000f8e00ff */
[----:B------:R-:W-:Y:S02]  /*1390*/  IMAD.U32 R6, RZ, RZ, UR4 ;  /* 0x00000004ff067e24 */ /* 0x000fe4000f8e00ff */
[----:B------:R-:W-:-:S02]  /*13a0*/  IMAD.U32 R7, RZ, RZ, UR5 ;  /* 0x00000005ff077e24 */ /* 0x000fc4000f8e00ff */
[----:B------:R-:W-:Y:S02]  /*13b0*/  IMAD.U32 R11, RZ, RZ, UR7 ;  /* 0x00000007ff0b7e24 */ /* 0x000fe4000f8e00ff */
[----:B------:R-:W-:Y:S02]  /*13c0*/  IMAD.MOV.U32 R8, RZ, RZ, 0x1e1 ;  /* 0x000001e1ff087424 */ /* 0x000fe400078e00ff */
[----:B------:R-:W-:Y:S02]  /*13d0*/  IMAD.MOV.U32 R12, RZ, RZ, 0x1 ;  /* 0x00000001ff0c7424 */ /* 0x000fe400078e00ff */
[----:B0-----:R-:W-:-:S07]  /*13e0*/  IMAD.MOV.U32 R13, RZ, RZ, RZ ;  /* 0x000000ffff0d7224 */ /* 0x001fce00078e00ff */
[----:B------:R-:W-:-:S07]  /*13f0*/  LEPC R20, `(.L_x_17) ;  /* 0x000000001014794e */ /* 0x000fce0000000000 */
[----:B-12--5:R-:W-:Y:S05]  /*1400*/  CALL.ABS.NOINC R14 ;  /* 0x000000000e007343 */ /* 0x026fea0003c00000 */
.L_x_17:
[----:B------:R-:W-:-:S13]  /*1410*/  ISETP.NE.AND P0, PT, R106, 0x3, PT ;  /* 0x000000036a00780c */ /* 0x000fda0003f05270 */
[----:B------:R-:W-:Y:S05]  /*1420*/  @!P0 BRA `(.L_x_18) ;  /* 0x0000000000048947 */ /* 0x000fea0003800000 */
[----:B------:R-:W-:Y:S01]  /*1430*/  BPT.TRAP 0x1 ;  /* 0x000000040000795c */ /* 0x000fe20000300000 */
.L_x_18:
[----:B------:R-:W3:Y:S01]  /*1440*/  S2UR UR5, SR_CgaCtaId ;  /* 0x00000000000579c3 */ /* 0x000ee20000008800 */
[----:B------:R-:W-:Y:S01]  /*1450*/  UMOV UR4, 0x400 ;  /* 0x0000040000047882 */ /* 0x000fe20000000000 */
[----:B------:R-:W-:Y:S02]  /*1460*/  IMAD.U32 R0, RZ, RZ, UR38 ;  /* 0x00000026ff007e24 */ /* 0x000fe4000f8e00ff */
[----:B------:R-:W-:-:S03]  /*1470*/  IMAD.U32 R3, RZ, RZ, UR39 ;  /* 0x00000027ff037e24 */ /* 0x000fc6000f8e00ff */
[----:B------:R-:W-:Y:S01]  /*1480*/  SHF.L.U32 R0, R0, 0x1f, RZ ;  /* 0x0000001f00007819 */ /* 0x000fe200000006ff */
[----:B---3--:R-:W-:-:S06]  /*1490*/  ULEA UR4, UR5, UR4, 0x18 ;  /* 0x0000000405047291 */ /* 0x008fcc000f8ec03f */
[----:B------:R-:W-:-:S04]  /*14a0*/  IMAD.U32 R6, RZ, RZ, UR4 ;  /* 0x00000004ff067e24 */ /* 0x000fc8000f8e00ff */
[----:B------:R-:W-:-:S04]  /*14b0*/  IMAD R3, R3, 0x8, R6 ;  /* 0x0000000803037824 */ /* 0x000fc800078e0206 */
[----:B------:R3:W4:Y:S01]  /*14c0*/  SYNCS.PHASECHK.TRANS64.TRYWAIT P1, [R3+URZ], R0 ;  /* 0x00000000030075a7 */ /* 0x000722000802017f */
[----:B------:R-:W-:Y:S05]  /*14d0*/  @!P0 BRA `(.L_x_19) ;  /* 0x0000000000048947 */ /* 0x000fea0003800000 */
[----:B------:R-:W-:Y:S01]  /*14e0*/  BPT.TRAP 0x1 ;  /* 0x000000040000795c */ /* 0x000fe20000300000 */
.L_x_19:
[----:B----4-:R-:W-:Y:S05]  /*14f0*/  @P1 BRA `(.L_x_20) ;  /* 0x0000000000081947 */ /* 0x010fea0003800000 */
[----:B------:R-:W4:Y:S02]  /*1500*/  SYNCS.PHASECHK.TRANS64.TRYWAIT P1, [R3+URZ], R0 ;  /* 0x00000000030075a7 */ /* 0x000f24000802017f */
[----:B----4-:R-:W-:Y:S05]  /*1510*/  @!P1 BRA `(.L_x_21) ;  /* 0x0000007800209947 */ /* 0x010fea0003800000 */
.L_x_20:
[----:B------:R-:W-:-:S04]  /*1520*/  UISETP.LT.AND UP0, UPT, UR40, 0x1, UPT ;  /* 0x000000012800788c */ /* 0x000fc8000bf01270 */
[----:B------:R-:W-:-:S06]  /*1530*/  USEL UR4, UR40, 0x1, UP0 ;  /* 0x0000000128047887 */ /* 0x000fcc0008000000 */
[----:B---34-:R-:W-:Y:S01]  /*1540*/  IMAD.U32 R0, RZ, RZ, UR4 ;  /* 0x00000004ff007e24 */ /* 0x018fe2000f8e00ff */
[----:B------:R-:W-:Y:S05]  /*1550*/  WARPSYNC.ALL ;  /* 0x0000000000007948 */ /* 0x000fea0003800000 */
[----:B------:R-:W-:-:S04]  /*1560*/  IADD3 R0, -R0, UR40, RZ ;  /* 0x0000002800007c10 */ /* 0x000fc8000fffe1ff */
[----:B------:R-:W-:Y:S02]  /*1570*/  ISETP.GE.AND P1, PT, R0, 0x1, PT ;  /* 0x000000010000780c */ /* 0x000fe40003f26270 */
[----:B------:R-:W-:Y:S01]  /*1580*/  R2UR UR4, R6 ;  /* 0x00000000060472ca */ /* 0x000fe200000e0000 */
[----:B------:R-:W-:Y:S01]  /*1590*/  WARPGROUP.ARRIVE ;  /* 0x00000000000079c5 */ /* 0x000fe20000000000 */
[----:B------:R-:W-:Y:S01]  /*15a0*/  UMOV UR9, 0x40000040 ;  /* 0x4000004000097882 */ /* 0x000fe20000000000 */
[----:B------:R-:W-:-:S10]  /*15b0*/  UMOV UR11, 0x40000040 ;  /* 0x40000040000b7882 */ /* 0x000fd40000000000 */
[----:B------:R-:W-:-:S04]  /*15c0*/  UIADD3 UR4, UR4, 0x20100, URZ ;  /* 0x0002010004047890 */ /* 0x000fc8000fffe03f */
[----:B------:R-:W-:-:S04]  /*15d0*/  USHF.R.U32.HI UR4, URZ, 0x4, UR4 ;  /* 0x000000043f047899 */ /* 0x000fc80008011604 */
[----:B------:R-:W-:Y:S02]  /*15e0*/  ULOP3.LUT UR5, UR4, 0x3fff, URZ, 0xc0, !UPT ;  /* 0x00003fff04057892 */ /* 0x000fe4000f8ec03f */
[----:B------:R-:W-:Y:S02]  /*15f0*/  ULOP3.LUT UR4, UR41, 0x10000, URZ, 0xfc, !UPT ;  /* 0x0001000029047892 */ /* 0x000fe4000f8efc3f */
[----:B------:R-:W-:Y:S02]  /*1600*/  ULOP3.LUT UR5, UR5, 0x10000, URZ, 0xfc, !UPT ;  /* 0x0001000005057892 */ /* 0x000fe4000f8efc3f */
[----:B------:R-:W-:Y:S02]  /*1610*/  ULEA UR7, UR39, UR4, 0xb ;  /* 0x0000000427077291 */ /* 0x000fe4000f8e583f */
[----:B------:R-:W-:Y:S02]  /*1620*/  ULEA UR6, UR39, UR5, 0x9 ;  /* 0x0000000527067291 */ /* 0x000fe4000f8e483f */
[----:B------:R-:W-:-:S03]  /*1630*/  UIADD3 UR12, UR7, 0x400, URZ ;  /* 0x00000400070c7890 */ /* 0x000fc6000fffe03f */
[----:B------:R-:W-:Y:S02]  /*1640*/  UMOV UR8, UR7 ;  /* 0x0000000700087c82 */ /* 0x000fe40008000000 */
[----:B------:R-:W-:Y:S02]  /*1650*/  UMOV UR10, UR6 ;  /* 0x00000006000a7c82 */ /* 0x000fe40008000000 */
[----:B------:R-:W-:Y:S01]  /*1660*/  HGMMA.64x64x16.F32 R56, gdesc[UR8], RZ, !UPT, gsb0 ;  /* 0x00e00000083879f0 */ /* 0x000fe2000c0008ff */
[----:B------:R-:W-:Y:S01]  /*1670*/  UMOV UR8, UR12 ;  /* 0x0000000c00087c82 */ /* 0x000fe20008000000 */
[----:B------:R-:W-:Y:S01]  /*1680*/  UMOV UR9, 0x40000040 ;  /* 0x4000004000097882 */ /* 0x000fe20000000000 */
[----:B------:R-:W-:Y:S01]  /*1690*/  UIADD3 UR12, UR7, 0x402, URZ ;  /* 0x00000402070c7890 */ /* 0x000fe2000fffe03f */
[----:B------:R-:W-:Y:S02]  /*16a0*/  WARPGROUP.DEPBAR.LE gsb0, 0x0 ;  /* 0x00008000000079c5 */ /* 0x000fe40000010000 */
[----:B------:R-:W-:-:S06]  /*16b0*/  WARPGROUP.ARRIVE ;  /* 0x00000000000079c5 */ /* 0x000fcc0000000000 */
[----:B------:R-:W-:Y:S01]  /*16c0*/  HGMMA.64x64x16.F32 R24, gdesc[UR8], RZ, !UPT, gsb0 ;  /* 0x00e00000081879f0 */ /* 0x000fe2000c0008ff */
[----:B------:R-:W-:Y:S02]  /*16d0*/  UIADD3 UR8, UR7, 0x2, URZ ;  /* 0x0000000207087890 */ /* 0x000fe4000fffe03f */
[----:B------:R-:W-:Y:S01]  /*16e0*/  UIADD3 UR10, UR6, 0x2, URZ ;  /* 0x00000002060a7890 */ /* 0x000fe2000fffe03f */
[----:B------:R-:W-:Y:S01]  /*16f0*/  UMOV UR9, 0x40000040 ;  /* 0x4000004000097882 */ /* 0x000fe20000000000 */
[----:B------:R-:W-:Y:S01]  /*1700*/  UMOV UR11, 0x40000040 ;  /* 0x40000040000b7882 */ /* 0x000fe20000000000 */
[----:B------:R-:W-:Y:S02]  /*1710*/  WARPGROUP.DEPBAR.LE gsb0, 0x0 ;  /* 0x00008000000079c5 */ /* 0x000fe40000010000 */
[----:B------:R-:W-:-:S06]  /*1720*/  WARPGROUP.ARRIVE ;  /* 0x00000000000079c5 */ /* 0x000fcc0000000000 */
[----:B------:R-:W-:Y:S01]  /*1730*/  HGMMA.64x64x16.F32 R56, gdesc[UR8], R56, gsb0 ;  /* 0x00e00000083879f0 */ /* 0x000fe20008000838 */
[----:B------:R-:W-:Y:S01]  /*1740*/  UMOV UR8, UR12 ;  /* 0x0000000c00087c82 */ /* 0x000fe20008000000 */
[----:B------:R-:W-:Y:S01]  /*1750*/  UMOV UR9, 0x40000040 ;  /* 0x4000004000097882 */ /* 0x000fe20000000000 */
[----:B------:R-:W-:Y:S01]  /*1760*/  UIADD3 UR12, UR7, 0x404, URZ ;  /* 0x00000404070c7890 */ /* 0x000fe2000fffe03f */
[----:B------:R-:W-:Y:S02]  /*1770*/  WARPGROUP.DEPBAR.LE gsb0, 0x0 ;  /* 0x00008000000079c5 */ /* 0x000fe40000010000 */
[----:B------:R-:W-:-:S06]  /*1780*/  WARPGROUP.ARRIVE ;  /* 0x00000000000079c5 */ /* 0x000fcc0000000000 */
[----:B------:R-:W-:Y:S01]  /*1790*/  HGMMA.64x64x16.F32 R24, gdesc[UR8], R24, gsb0 ;  /* 0x00e00000081879f0 */ /* 0x000fe20008000818 */
        /* <DEDUP_REMOVED lines=9> */
[----:B------:R-:W-:Y:S02]  /*1830*/  WARPGROUP.DEPBAR.LE gsb0, 0x0 ;  /* 0x00008000000079c5 */ /* 0x000fe40000010000 */
[----:B------:R-:W-:-:S06]  /*1840*/  WARPGROUP.ARRIVE ;  /* 0x00000000000079c5 */ /* 0x000fcc0000000000 */
[----:B------:R-:W-:Y:S01]  /*1850*/  HGMMA.64x64x16.F32 R24, gdesc[UR8], R24, gsb0 ;  /* 0x00e00000081879f0 */ /* 0x000fe20008000818 */
[----:B------:R-:W-:Y:S02]  /*1860*/  UIADD3 UR8, UR7, 0x6, URZ ;  /* 0x0000000607087890 */ /* 0x000fe4000fffe03f */
[----:B------:R-:W-:Y:S01]  /*1870*/  UIADD3 UR10, UR6, 0x6, URZ ;  /* 0x00000006060a7890 */ /* 0x000fe2000fffe03f */
[----:B------:R-:W-:Y:S01]  /*1880*/  UMOV UR9, 0x40000040 ;  /* 0x4000004000097882 */ /* 0x000fe20000000000 */
[----:B------:R-:W-:Y:S01]  /*1890*/  UMOV UR11, 0x40000040 ;  /* 0x40000040000b7882 */ /* 0x000fe20000000000 */
[----:B------:R-:W-:Y:S01]  /*18a0*/  UIADD3 UR7, UR7, 0x406, URZ ;  /* 0x0000040607077890 */ /* 0x000fe2000fffe03f */
[----:B------:R-:W-:Y:S02]  /*18b0*/  WARPGROUP.DEPBAR.LE gsb0, 0x0 ;  /* 0x00008000000079c5 */ /* 0x000fe40000010000 */
[----:B------:R-:W-:-:S06]  /*18c0*/  WARPGROUP.ARRIVE ;  /* 0x00000000000079c5 */ /* 0x000fcc0000000000 */
[----:B------:R-:W-:Y:S01]  /*18d0*/  HGMMA.64x64x16.F32 R56, gdesc[UR8], R56, gsb0 ;  /* 0x00e00000083879f0 */ /* 0x000fe20008000838 */
[----:B------:R-:W-:Y:S01]  /*18e0*/  UMOV UR8, UR7 ;  /* 0x0000000700087c82 */ /* 0x000fe20008000000 */
[----:B------:R-:W-:Y:S01]  /*18f0*/  UMOV UR9, 0x40000040 ;  /* 0x4000004000097882 */ /* 0x000fe20000000000 */
[----:B------:R-:W-:Y:S02]  /*1900*/  WARPGROUP.DEPBAR.LE gsb0, 0x0 ;  /* 0x00008000000079c5 */ /* 0x000fe40000010000 */
[----:B------:R-:W-:-:S06]  /*1910*/  WARPGROUP.ARRIVE ;  /* 0x00000000000079c5 */ /* 0x000fcc0000000000 */
[----:B------:R-:W-:Y:S03]  /*1920*/  HGMMA.64x64x16.F32 R24, gdesc[UR8], R24, gsb0 ;  /* 0x00e00000081879f0 */ /* 0x000fe60008000818 */
[----:B------:R-:W-:Y:S02]  /*1930*/  WARPGROUP.DEPBAR.LE gsb0, 0x0 ;  /* 0x00008000000079c5 */ /* 0x000fe40000010000 */
[----:B------:R-:W-:Y:S05]  /*1940*/  @!P1 BRA `(.L_x_22) ;  /* 0x0000000400849947 */ /* 0x000fea0003800000 */
[----:B------:R-:W-:Y:S02]  /*1950*/  UIADD3 UR6, UR39, 0x1, URZ ;  /* 0x0000000127067890 */ /* 0x000fe4000fffe03f */
[----:B------:R-:W-:Y:S02]  /*1960*/  IMAD.U32 R3, RZ, RZ, UR39 ;  /* 0x00000027ff037e24 */ /* 0x000fe4000f8e00ff */
[----:B------:R-:W-:-:S04]  /*1970*/  UISETP.NE.AND UP0, UPT, UR6, 0x4, UPT ;  /* 0x000000040600788c */ /* 0x000fc8000bf05270 */
[----:B------:R-:W-:Y:S02]  /*1980*/  USEL UR7, URZ, 0x1, UP0 ;  /* 0x000000013f077887 */ /* 0x000fe40008000000 */
[----:B------:R-:W-:Y:S02]  /*1990*/  USEL UR6, UR6, URZ, UP0 ;  /* 0x0000003f06067287 */ /* 0x000fe40008000000 */
[----:B------:R-:W-:-:S06]  /*19a0*/  ULOP3.LUT UR7, UR38, UR7, URZ, 0x3c, !UPT ;  /* 0x0000000726077292 */ /* 0x000fcc000f8e3c3f */
[----:B------:R-:W-:-:S07]  /*19b0*/  IMAD.U32 R7, RZ, RZ, UR7 ;  /* 0x00000007ff077e24 */ /* 0x000fce000f8e00ff */
.L_x_29:
[----:B------:R-:W-:Y:S05]  /*19c0*/  @!P0 BRA `(.L_x_23) ;  /* 0x0000000000048947 */ /* 0x000fea0003800000 */
[----:B------:R-:W-:Y:S01]  /*19d0*/  BPT.TRAP 0x1 ;  /* 0x000000040000795c */ /* 0x000fe20000300000 */
.L_x_23:
[----:B------:R-:W3:Y:S01]  /*19e0*/  S2UR UR8, SR_CgaCtaId ;  /* 0x00000000000879c3 */ /* 0x000ee20000008800 */
[----:B------:R-:W-:Y:S01]  /*19f0*/  UMOV UR7, 0x400 ;  /* 0x0000040000077882 */ /* 0x000fe20000000000 */
[----:B01----:R-:W-:Y:S01]  /*1a00*/  IMAD.U32 R5, RZ, RZ, UR6 ;  /* 0x00000006ff057e24 */ /* 0x003fe2000f8e00ff */
[----:B------:R-:W-:Y:S01]  /*1a10*/  SHF.L.U32 R4, R7, 0x1f, RZ ;  /* 0x0000001f07047819 */ /* 0x000fe200000006ff */
[----:B---3--:R-:W-:-:S06]  /*1a20*/  ULEA UR7, UR8, UR7, 0x18 ;  /* 0x0000000708077291 */ /* 0x008fcc000f8ec03f */
[----:B------:R-:W-:-:S04]  /*1a30*/  IMAD.U32 R6, RZ, RZ, UR7 ;  /* 0x00000007ff067e24 */ /* 0x000fc8000f8e00ff */
[----:B------:R-:W-:-:S04]  /*1a40*/  IMAD R5, R5, 0x8, R6 ;  /* 0x0000000805057824 */ /* 0x000fc800078e0206 */
[----:B------:R0:W1:Y:S01]  /*1a50*/  SYNCS.PHASECHK.TRANS64.TRYWAIT P1, [R5+URZ], R4 ;  /* 0x00000004050075a7 */ /* 0x000062000802017f */
[----:B------:R-:W-:Y:S05]  /*1a60*/  @!P0 BRA `(.L_x_24) ;  /* 0x0000000000048947 */ /* 0x000fea0003800000 */
[----:B------:R-:W-:Y:S01]  /*1a70*/  BPT.TRAP 0x1 ;  /* 0x000000040000795c */ /* 0x000fe20000300000 */
.L_x_24:
[----:B-1----:R-:W-:Y:S05]  /*1a80*/  @P1 BRA `(.L_x_25) ;  /* 0x0000000000081947 */ /* 0x002fea0003800000 */
[----:B------:R-:W1:Y:S02]  /*1a90*/  SYNCS.PHASECHK.TRANS64.TRYWAIT P1, [R5+URZ], R4 ;  /* 0x00000004050075a7 */ /* 0x000e64000802017f */
[----:B-1----:R-:W-:Y:S05]  /*1aa0*/  @!P1 BRA `(.L_x_26) ;  /* 0x0000007000d09947 */ /* 0x002fea0003800000 */
.L_x_25:
[----:B------:R-:W-:Y:S01]  /*1ab0*/  ULEA UR7, UR6, UR5, 0x9 ;  /* 0x0000000506077291 */ /* 0x000fe2000f8e483f */
[----:B------:R-:W-:Y:S01]  /*1ac0*/  WARPGROUP.ARRIVE ;  /* 0x00000000000079c5 */ /* 0x000fe20000000000 */
[----:B------:R-:W-:Y:S01]  /*1ad0*/  ULEA UR12, UR6, UR4, 0xb ;  /* 0x00000004060c7291 */ /* 0x000fe2000f8e583f */
[----:B------:R-:W-:Y:S01]  /*1ae0*/  UMOV UR11, 0x40000040 ;  /* 0x40000040000b7882 */ /* 0x000fe20000000000 */
[----:B------:R-:W-:Y:S02]  /*1af0*/  UMOV UR9, 0x40000040 ;  /* 0x4000004000097882 */ /* 0x000fe40000000000 */
[----:B------:R-:W-:Y:S01]  /*1b00*/  UIADD3 UR13, UR12, 0x400, URZ ;  /* 0x000004000c0d7890 */ /* 0x000fe2000fffe03f */
[----:B------:R-:W-:Y:S02]  /*1b10*/  UMOV UR10, UR7 ;  /* 0x00000007000a7c82 */ /* 0x000fe40008000000 */
[----:B------:R-:W-:Y:S02]  /*1b20*/  UMOV UR8, UR12 ;  /* 0x0000000c00087c82 */ /* 0x000fe40008000000 */
[----:B------:R-:W-:Y:S01]  /*1b30*/  HGMMA.64x64x16.F32 R56, gdesc[UR8], R56, gsb0 ;  /* 0x00e00000083879f0 */ /* 0x000fe20008000838 */
[----:B------:R-:W-:Y:S01]  /*1b40*/  UMOV UR9, 0x40000040 ;  /* 0x4000004000097882 */ /* 0x000fe20000000000 */
[----:B------:R-:W-:Y:S01]  /*1b50*/  UMOV UR8, UR13 ;  /* 0x0000000d00087c82 */ /* 0x000fe20008000000 */
[----:B------:R-:W-:Y:S01]  /*1b60*/  UIADD3 UR13, UR12, 0x402, URZ ;  /* 0x000004020c0d7890 */ /* 0x000fe2000fffe03f */
[----:B------:R-:W-:-:S02]  /*1b70*/  WARPGROUP.DEPBAR.LE gsb0, 0x0 ;  /* 0x00008000000079c5 */ /* 0x000fc40000010000 */
        /* <DEDUP_REMOVED lines=42> */
[----:B------:R-:W-:Y:S01]  /*1e20*/  BPT.TRAP 0x1 ;  /* 0x000000040000795c */ /* 0x000fe20000300000 */
.L_x_27:
[----:B------:R-:W-:-:S13]  /*1e30*/  ISETP.NE.AND P1, PT, R23, RZ, PT ;  /* 0x000000ff1700720c */ /* 0x000fda0003f25270 */
[----:B01----:R-:W-:-:S04]  /*1e40*/  @P1 IMAD R4, R3, 0x8, R6 ;  /* 0x0000000803041824 */ /* 0x003fc800078e0206 */
[----:B------:R-:W-:-:S05]  /*1e50*/  @P1 VIADD R5, R4, 0x20 ;  /* 0x0000002004051836 */ /* 0x000fca0000000000 */
[----:B------:R-:W-:-:S04]  /*1e60*/  @P1 PRMT R5, R22, 0x654, R5 ;  /* 0x0000065416051816 */ /* 0x000fc80000000005 */
[----:B------:R0:W-:Y:S01]  /*1e70*/  @P1 SYNCS.ARRIVE.TRANS64.RED.A1T0 RZ, [R5+URZ], RZ ;  /* 0x000000ff05ff19a7 */ /* 0x0001e2000810043f */
[----:B------:R-:W-:-:S13]  /*1e80*/  ISETP.GT.U32.AND P1, PT, R19, 0x1, PT ;  /* 0x000000011300780c */ /* 0x000fda0003f24070 */
[----:B0-----:R-:W-:Y:S05]  /*1e90*/  @P1 BRA `(.L_x_28) ;  /* 0x0000000000041947 */ /* 0x001fea0003800000 */
[----:B------:R-:W-:Y:S01]  /*1ea0*/  BPT.TRAP 0x1 ;  /* 0x000000040000795c */ /* 0x000fe20000300000 */
.L_x_28:
[----:B------:R-:W-:Y:S01]  /*1eb0*/  UIADD3 UR6, UR6, 0x1, URZ ;  /* 0x0000000106067890 */ /* 0x000fe2000fffe03f */
[C---:B------:R-:W-:Y:S01]  /*1ec0*/  ISETP.GT.AND P2, PT, R0.reuse, 0x1, PT ;  /* 0x000000010000780c */ /* 0x040fe20003f44270 */
[----:B------:R-:W-:Y:S02]  /*1ed0*/  VIADD R3, R3, 0x1 ;  /* 0x0000000103037836 */ /* 0x000fe40000000000 */
[----:B------:R-:W-:Y:S01]  /*1ee0*/  UISETP.NE.AND UP0, UPT, UR6, 0x4, UPT ;  /* 0x000000040600788c */ /* 0x000fe2000bf05270 */
[----:B------:R-:W-:Y:S02]  /*1ef0*/  VIADD R0, R0, 0xffffffff ;  /* 0xffffffff00007836 */ /* 0x000fe40000000000 */
[C---:B------:R-:W-:Y:S01]  /*1f00*/  ISETP.NE.AND P1, PT, R3.reuse, 0x4, PT ;  /* 0x000000040300780c */ /* 0x040fe20003f25270 */
[----:B------:R-:W-:Y:S02]  /*1f10*/  USEL UR7, URZ, 0x1, UP0 ;  /* 0x000000013f077887 */ /* 0x000fe40008000000 */
[----:B------:R-:W-:Y:S01]  /*1f20*/  USEL UR6, UR6, URZ, UP0 ;  /* 0x0000003f06067287 */ /* 0x000fe20008000000 */
[----:B------:R-:W-:-:S03]  /*1f30*/  SEL R3, R3, RZ, P1 ;  /* 0x000000ff03037207 */ /* 0x000fc60000800000 */
[----:B------:R-:W-:Y:S01]  /*1f40*/  LOP3.LUT R7, R7, UR7, RZ, 0x3c, !PT ;  /* 0x0000000707077c12 */ /* 0x000fe2000f8e3cff */
[----:B------:R-:W-:Y:S07]  /*1f50*/  @P2 BRA `(.L_x_29) ;  /* 0xfffffff800982947 */ /* 0x000fee000383ffff */
.L_x_22:
[----:B------:R-:W3:Y:S02]  /*1f60*/  LDC R0, c[0x0][0x28c] ;  /* 0x0000a300ff007b82 */ /* 0x000ee40000000800 */
[----:B---3--:R-:W-:-:S13]  /*1f70*/  ISETP.GE.AND P1, PT, R0, 0x1, PT ;  /* 0x000000010000780c */ /* 0x008fda0003f26270 */
[----:B------:R-:W-:Y:S05]  /*1f80*/  @!P1 BRA `(.L_x_30) ;  /* 0x0000000000409947 */ /* 0x000fea0003800000 */
[----:B------:R-:W-:Y:S05]  /*1f90*/  @!P0 BRA `(.L_x_31) ;  /* 0x0000000000048947 */ /* 0x000fea0003800000 */
[----:B------:R-:W-:Y:S01]  /*1fa0*/  BPT.TRAP 0x1 ;  /* 0x000000040000795c */ /* 0x000fe20000300000 */
.L_x_31:
[----:B------:R-:W-:Y:S01]  /*1fb0*/  ISETP.NE.AND P0, PT, R23, RZ, PT ;  /* 0x000000ff1700720c */ /* 0x000fe20003f05270 */
[----:B------:R-:W-:-:S12]  /*1fc0*/  UISETP.LT.AND UP1, UPT, UR40, 0x1, UPT ;  /* 0x000000012800788c */ /* 0x000fd8000bf21270 */
[----:B------:R-:W-:-:S05]  /*1fd0*/  VOTEU.ANY UP0, P0 ;  /* 0x00000000003f7886 */ /* 0x000fca0000000100 */
[----:B------:R-:W-:-:S04]  /*1fe0*/  @UP0 USEL UR4, UR40, 0x1, UP1 ;  /* 0x0000000128040887 */ /* 0x000fc80008800000 */
[----:B------:R-:W-:-:S06]  /*1ff0*/  @UP0 UIADD3 UR4, UR39, UR40, -UR4 ;  /* 0x0000002827040290 */ /* 0x000fcc000fffe804 */
[----:B------:R-:W-:-:S04]  /*2000*/  IMAD.U32 R0, RZ, RZ, UR4 ;  /* 0x00000004ff007e24 */ /* 0x000fc8000f8e00ff */
[----:B------:R-:W-:-:S05]  /*2010*/  @P0 IMAD.SHL.U32 R0, R0, 0x8, RZ ;  /* 0x0000000800000824 */ /* 0x000fca00078e00ff */
[----:B------:R-:W-:-:S04]  /*2020*/  @P0 LOP3.LUT R0, R0, 0x18, RZ, 0xc0, !PT ;  /* 0x0000001800000812 */ /* 0x000fc800078ec0ff */
[----:B------:R-:W-:-:S04]  /*2030*/  @P0 IADD3 R3, R6, 0x20, R0 ;  /* 0x0000002006030810 */ /* 0x000fc80007ffe000 */
[----:B------:R-:W-:-:S04]  /*2040*/  @P0 PRMT R3, R22, 0x654, R3 ;  /* 0x0000065416030816 */ /* 0x000fc80000000003 */
[----:B------:R3:W-:Y:S01]  /*2050*/  @P0 SYNCS.ARRIVE.TRANS64.RED.A1T0 RZ, [R3+URZ], RZ ;  /* 0x000000ff03ff09a7 */ /* 0x0007e2000810043f */
[----:B------:R-:W-:-:S13]  /*2060*/  ISETP.GT.U32.AND P0, PT, R19, 0x1, PT ;  /* 0x000000011300780c */ /* 0x000fda0003f04070 */
[----:B---3--:R-:W-:Y:S05]  /*2070*/  @P0 BRA `(.L_x_30) ;  /* 0x0000000000040947 */ /* 0x008fea0003800000 */
[----:B------:R-:W-:Y:S01]  /*2080*/  BPT.TRAP 0x1 ;  /* 0x000000040000795c */ /* 0x000fe20000300000 */
.L_x_30:
[----:B------:R-:W3:Y:S01]  /*2090*/  LDC R6, c[0x0][0x288] ;  /* 0x0000a200ff067b82 */ /* 0x000ee20000000800 */
[--C-:B------:R-:W-:Y:S01]  /*20a0*/  SHF.R.U32.HI R0, RZ, 0x2, R18.reuse ;  /* 0x00000002ff007819 */ /* 0x100fe20000011612 */
[----:B------:R-:W-:Y:S01]  /*20b0*/  UIADD3 UR39, UR40, UR39, URZ ;  /* 0x0000002728277290 */ /* 0x000fe2000fffe03f */
[----:B01----:R-:W-:Y:S01]  /*20c0*/  SHF.R.U32.HI R5, RZ, 0x7, R18 ;  /* 0x00000007ff057819 */ /* 0x003fe20000011612 */
[----:B------:R-:W-:Y:S01]  /*20d0*/  IMAD.SHL.U32 R11, R92, 0x40, RZ ;  /* 0x000000405c0b7824 */ /* 0x000fe200078e00ff */
[----:B------:R-:W-:Y:S01]  /*20e0*/  LOP3.LUT R3, R0, 0x7, RZ, 0xc0, !PT ;  /* 0x0000000700037812 */ /* 0x000fe200078ec0ff */
[----:B------:R-:W-:Y:S01]  /*20f0*/  USHF.R.U32.HI UR4, URZ, 0x2, UR39 ;  /* 0x000000023f047899 */ /* 0x000fe20008011627 */
[----:B------:R-:W-:Y:S01]  /*2100*/  LOP3.LUT R0, R5, 0x1, RZ, 0xc0, !PT ;  /* 0x0000000105007812 */ /* 0x000fe200078ec0ff */
[----:B------:R-:W-:Y:S01]  /*2110*/  ULDC UR8, c[0x0][0x284] ;  /* 0x0000a10000087ab9 */ /* 0x000fe20000000800 */
[C---:B------:R-:W-:Y:S01]  /*2120*/  LOP3.LUT R5, R18.reuse, 0x3, RZ, 0xc0, !PT ;  /* 0x0000000312057812 */ /* 0x040fe200078ec0ff */
[----:B------:R-:W-:Y:S01]  /*2130*/  ULOP3.LUT UR4, UR4, 0x1, URZ, 0xc0, !UPT ;  /* 0x0000000104047892 */ /* 0x000fe2000f8ec03f */
[----:B------:R-:W-:Y:S01]  /*2140*/  LOP3.LUT R4, R18, 0x60, RZ, 0xc0, !PT ;  /* 0x0000006012047812 */ /* 0x000fe200078ec0ff */
[----:B------:R-:W-:Y:S01]  /*2150*/  IMAD.SHL.U32 R8, R0, 0x40, RZ ;  /* 0x0000004000087824 */ /* 0x000fe200078e00ff */
[----:B------:R-:W-:Y:S01]  /*2160*/  UISETP.GT.U32.AND UP1, UPT, UR39, 0x3, UPT ;  /* 0x000000032700788c */ /* 0x000fe2000bf24070 */
[----:B------:R-:W-:Y:S01]  /*2170*/  SHF.R.S32.HI R21, RZ, 0x1f, R89 ;  /* 0x0000001fff157819 */ /* 0x000fe20000011459 */
[----:B------:R-:W-:Y:S01]  /*2180*/  UISETP.NE.U32.AND UP0, UPT, UR4, 0x1, UPT ;  /* 0x000000010400788c */ /* 0x000fe2000bf05070 */
[----:B------:R-:W-:Y:S01]  /*2190*/  SHF.R.U32.HI R4, RZ, 0x1, R4 ;  /* 0x00000001ff047819 */ /* 0x000fe20000011604 */
[----:B------:R-:W-:Y:S01]  /*21a0*/  ULDC.64 UR6, c[0x0][0x5d0] ;  /* 0x0001740000067ab9 */ /* 0x000fe20000000a00 */
[----:B------:R-:W-:-:S02]  /*21b0*/  UISETP.LT.U32.AND UP1, UPT, UR40, 0x4, UP1 ;  /* 0x000000042800788c */ /* 0x000fc40008f21070 */
[--C-:B------:R-:W-:Y:S01]  /*21c0*/  IADD3 R7, RZ, -R4, -R3.reuse ;  /* 0x80000004ff077210 */ /* 0x100fe20007ffe803 */
[----:B------:R-:W-:Y:S01]  /*21d0*/  UISETP.GT.U32.AND UP0, UPT, UR40, 0x3, !UP0 ;  /* 0x000000032800788c */ /* 0x000fe2000c704070 */
[----:B------:R-:W-:Y:S01]  /*21e0*/  LOP3.LUT R3, R8, 0x40, R3, 0xe2, !PT ;  /* 0x0000004008037812 */ /* 0x000fe200078ee203 */
[----:B------:R-:W-:Y:S01]  /*21f0*/  IMAD R8, R21, UR6, RZ ;  /* 0x0000000615087c24 */ /* 0x000fe2000f8e02ff */
[----:B---3--:R-:W-:Y:S01]  /*2200*/  ISETP.GE.AND P0, PT, R11, R6, PT ;  /* 0x000000060b00720c */ /* 0x008fe20003f06270 */
[----:B------:R-:W-:Y:S01]  /*2210*/  IMAD R10, R5, -0x2, R6 ;  /* 0xfffffffe050a7824 */ /* 0x000fe200078e0206 */
[----:B------:R-:W-:Y:S01]  /*2220*/  USEL UR5, URZ, 0x1, !UP1 ;  /* 0x000000013f057887 */ /* 0x000fe2000c800000 */
[----:B------:R-:W-:Y:S01]  /*2230*/  IMAD.SHL.U32 R5, R96, 0x100, RZ ;  /* 0x0000010060057824 */ /* 0x000fe200078e00ff */
[----:B------:R-:W-:Y:S01]  /*2240*/  USEL UR4, URZ, 0x1, !UP0 ;  /* 0x000000013f047887 */ /* 0x000fe2000c000000 */
[----:B------:R-:W-:Y:S01]  /*2250*/  IMAD.SHL.U32 R6, R18, 0x2, RZ ;  /* 0x0000000212067824 */ /* 0x000fe200078e00ff */
[----:B------:R-:W-:Y:S01]  /*2260*/  ULOP3.LUT UR39, UR39, 0x3, URZ, 0xc0, !UPT ;  /* 0x0000000327277892 */ /* 0x000fe2000f8ec03f */
[----:B------:R-:W-:Y:S01]  /*2270*/  IMAD R0, R0, -0x40, R7 ;  /* 0xffffffc000007824 */ /* 0x000fe200078e0207 */
[----:B------:R-:W-:Y:S01]  /*2280*/  ISETP.GE.OR P0, PT, R5, UR8, P0 ;  /* 0x0000000805007c0c */ /* 0x000fe20008706670 */
[----:B------:R-:W-:Y:S01]  /*2290*/  IMAD.WIDE R96, R96, 0x100, RZ ;  /* 0x0000010060607825 */ /* 0x000fe200078e02ff */
[----:B------:R-:W-:Y:S01]  /*22a0*/  LOP3.LUT R6, R11, 0x6, R6, 0xf8, !PT ;  /* 0x000000060b067812 */ /* 0x000fe200078ef806 */
[----:B------:R-:W-:-:S02]  /*22b0*/  ULOP3.LUT UR38, UR4, UR38, UR5, 0x96, !UPT ;  /* 0x0000002604267292 */ /* 0x000fc4000f8e9605 */
[----:B------:R-:W-:Y:S01]  /*22c0*/  IMAD R13, R89, UR7, R8 ;  /* 0x00000007590d7c24 */ /* 0x000fe2000f8e0208 */
[----:B------:R-:W-:Y:S02]  /*22d0*/  SHF.R.S32.HI R7, RZ, 0x1f, R6 ;  /* 0x0000001fff077819 */ /* 0x000fe40000011406 */
[----:B------:R-:W-:Y:S01]  /*22e0*/  LOP3.LUT R113, R96, R3, R4, 0xfe, !PT ;  /* 0x0000000360717212 */ /* 0x000fe200078efe04 */
[----:B------:R-:W-:Y:S01]  /*22f0*/  IMAD.IADD R4, R10, 0x1, -R11 ;  /* 0x000000010a047824 */ /* 0x000fe200078e0a0b */
[----:B------:R-:W-:Y:S01]  /*2300*/  IADD3 R3, -R5, UR8, R0 ;  /* 0x0000000805037c10 */ /* 0x000fe2000fffe100 */
[----:B------:R-:W-:-:S04]  /*2310*/  IMAD.WIDE.U32 R8, R89, UR6, R6 ;  /* 0x0000000659087c25 */ /* 0x000fc8000f8e0006 */
[----:B------:R-:W-:Y:S02]  /*2320*/  IMAD.IADD R9, R9, 0x1, R13 ;  /* 0x0000000109097824 */ /* 0x000fe400078e020d */
[----:B------:R-:W-:Y:S01]  /*2330*/  IMAD.MOV.U32 R0, RZ, RZ, -0x1 ;  /* 0xffffffffff007424 */ /* 0x000fe200078e00ff */
[----:B------:R-:W-:Y:S06]  /*2340*/  @P0 BRA `(.L_x_32) ;  /* 0x0000004c00780947 */ /* 0x000fec0003800000 */
[----:B------:R-:W0:Y:S01]  /*2350*/  LDC.64 R12, c[0x0][0x5c8] ;  /* 0x00017200ff0c7b82 */ /* 0x000e220000000a00 */
[----:B-----5:R-:W-:Y:S01]  /*2360*/  FSETP.NEU.AND P1, PT, R90, RZ, PT ;  /* 0x000000ff5a00720b */ /* 0x020fe20003f2d000 */
[----:B------:R-:W-:Y:S01]  /*2370*/  BSSY B0, `(.L_x_32) ;  /* 0x00004db000007945 */ /* 0x000fe20003800000 */
[----:B------:R-:W-:-:S04]  /*2380*/  ISETP.GT.AND P6, PT, R4, RZ, PT ;  /* 0x000000ff0400720c */ /* 0x000fc80003fc4270 */
[----:B------:R-:W-:Y:S01]  /*2390*/  ISETP.GT.AND P0, PT, R3, RZ, P6 ;  /* 0x000000ff0300720c */ /* 0x000fe20003704270 */
[-C--:B0-----:R-:W-:Y:S02]  /*23a0*/  IMAD R10, R97, R12.reuse, RZ ;  /* 0x0000000c610a7224 */ /* 0x081fe400078e02ff */
[----:B------:R-:W-:-:S04]  /*23b0*/  IMAD.WIDE.U32 R104, R113, R12, R8 ;  /* 0x0000000c71687225 */ /* 0x000fc800078e0008 */
[----:B------:R-:W-:-:S04]  /*23c0*/  IMAD R5, R113, R13, R10 ;  /* 0x0000000d71057224 */ /* 0x000fc800078e020a */
[----:B------:R-:W-:Y:S01]  /*23d0*/  IMAD.IADD R95, R105, 0x1, R5 ;  /* 0x00000001695f7824 */ /* 0x000fe200078e0205 */
[----:B------:R-:W-:Y:S06]  /*23e0*/  @!P1 BRA `(.L_x_33) ;  /* 0x0000003400749947 */ /* 0x000fec0003800000 */
[----:B------:R-:W0:Y:S01]  /*23f0*/  LDC.64 R14, c[0x0][0x5b8] ;  /* 0x00016e00ff0e7b82 */ /* 0x000e220000000a00 */
[----:B------:R-:W-:-:S07]  /*2400*/  ULDC.64 UR4, c[0x0][0x5c0] ;  /* 0x0001700000047ab9 */ /* 0x000fce0000000a00 */
[----:B------:R-:W1:Y:S08]  /*2410*/  LDC.64 R98, c[0x0][0x5b0] ;  /* 0x00016c00ff627b82 */ /* 0x000e700000000a00 */
[----:B------:R-:W3:Y:S01]  /*2420*/  LDC.64 R10, c[0x0][0x5a8] ;  /* 0x00016a00ff0a7b82 */ /* 0x000ee20000000a00 */
[-C--:B0-----:R-:W-:Y:S02]  /*2430*/  IMAD R8, R21, R14.reuse, RZ ;  /* 0x0000000e15087224 */ /* 0x081fe400078e02ff */
[----:B------:R-:W-:-:S04]  /*2440*/  IMAD.WIDE.U32 R20, R89, R14, R6 ;  /* 0x0000000e59147225 */ /* 0x000fc800078e0006 */
[----:B--2---:R-:W-:Y:S02]  /*2450*/  IMAD R91, R89, R15, R8 ;  /* 0x0000000f595b7224 */ /* 0x004fe400078e0208 */
[-C--:B-1----:R-:W-:Y:S02]  /*2460*/  IMAD R8, R97, R98.reuse, RZ ;  /* 0x0000006261087224 */ /* 0x082fe400078e02ff */
[----:B------:R-:W-:Y:S02]  /*2470*/  IMAD.IADD R93, R21, 0x1, R91 ;  /* 0x00000001155d7824 */ /* 0x000fe400078e025b */
[----:B------:R-:W-:Y:S02]  /*2480*/  IMAD.MOV.U32 R92, RZ, RZ, R20 ;  /* 0x000000ffff5c7224 */ /* 0x000fe400078e0014 */
[C---:B------:R-:W-:Y:S02]  /*2490*/  IMAD R109, R113.reuse, R99, R8 ;  /* 0x00000063716d7224 */ /* 0x040fe400078e0208 */
[----:B------:R-:W-:-:S04]  /*24a0*/  IMAD.WIDE.U32 R8, R113, R98, R92 ;  /* 0x0000006271087225 */ /* 0x000fc800078e005c */
[----:B------:R-:W-:Y:S01]  /*24b0*/  IMAD.IADD R5, R9, 0x1, R109 ;  /* 0x0000000109057824 */ /* 0x000fe200078e026d */
[----:B---3--:R-:W-:-:S04]  /*24c0*/  LEA R100, P1, R8, R10, 0x1 ;  /* 0x0000000a08647211 */ /* 0x008fc800078208ff */
[----:B------:R-:W-:-:S05]  /*24d0*/  LEA.HI.X R101, R8, R11, R5, 0x1, P1 ;  /* 0x0000000b08657211 */ /* 0x000fca00008f0c05 */
[----:B------:R-:W2:Y:S01]  /*24e0*/  @P0 LDG.E.LTC128B.U16 R5, desc[UR36][R100.64] ;  /* 0x0000002464050981 */ /* 0x000ea2000c1e1520 */
[----:B------:R-:W-:Y:S01]  /*24f0*/  LEA R94, P1, R104, UR4, 0x1 ;  /* 0x00000004685e7c11 */ /* 0x000fe2000f8208ff */
[----:B------:R-:W-:Y:S01]  /*2500*/  IMAD.WIDE.U32 R8, R113, R98, R6 ;  /* 0x0000006271087225 */ /* 0x000fe200078e0006 */
[----:B------:R-:W-:Y:S01]  /*2510*/  ISETP.GT.AND P4, PT, R4, 0x1, PT ;  /* 0x000000010400780c */ /* 0x000fe20003f84270 */
[----:B------:R-:W-:Y:S01]  /*2520*/  BSSY B1, `(.L_x_34) ;  /* 0x0000012000017945 */ /* 0x000fe20003800000 */
[----:B------:R-:W-:Y:S01]  /*2530*/  LEA.HI.X R95, R104, UR5, R95, 0x1, P1 ;  /* 0x00000005685f7c11 */ /* 0x000fe200088f0c5f */
[----:B------:R-:W-:Y:S01]  /*2540*/  IMAD.IADD R9, R109, 0x1, R9 ;  /* 0x000000016d097824 */ /* 0x000fe200078e0209 */
[----:B------:R-:W-:Y:S02]  /*2550*/  ISETP.GT.AND P1, PT, R3, RZ, P4 ;  /* 0x000000ff0300720c */ /* 0x000fe40002724270 */
[----:B------:R-:W-:Y:S01]  /*2560*/  P2R R107, PR, RZ, 0x10 ;  /* 0x00000010ff6b7803 */ /* 0x000fe20000000000 */
[----:B------:R-:W-:-:S04]  /*2570*/  IMAD.WIDE.U32 R102, R89, R14, R8 ;  /* 0x0000000e59667225 */ /* 0x000fc800078e0008 */
[----:B------:R-:W-:Y:S01]  /*2580*/  IMAD.IADD R9, R91, 0x1, R103 ;  /* 0x000000015b097824 */ /* 0x000fe200078e0267 */
[----:B------:R-:W-:Y:S02]  /*2590*/  LEA R8, P2, R102, R10, 0x1 ;  /* 0x0000000a66087211 */ /* 0x000fe400078408ff */
[----:B------:R-:W-:Y:S02]  /*25a0*/  SHF.L.U64.HI R103, R98, 0x3, R99 ;  /* 0x0000000362677819 */ /* 0x000fe40000010263 */
[----:B------:R-:W-:Y:S01]  /*25b0*/  LEA.HI.X R9, R102, R11, R9, 0x1, P2 ;  /* 0x0000000b66097211 */ /* 0x000fe200010f0c09 */
[----:B------:R-:W-:Y:S02]  /*25c0*/  IMAD.SHL.U32 R102, R98, 0x8, RZ ;  /* 0x0000000862667824 */ /* 0x000fe400078e00ff */
[----:B--2---:R-:W-:-:S05]  /*25d0*/  HADD2.F32 R15, -RZ, R5.H0_H0 ;  /* 0x20000005ff0f7230 */ /* 0x004fca0000004100 */
[----:B------:R-:W-:-:S04]  /*25e0*/  FMUL R15, R15, R90 ;  /* 0x0000005a0f0f7220 */ /* 0x000fc80000400000 */
[----:B------:R-:W-:-:S05]  /*25f0*/  FFMA R15, R56, R88, R15 ;  /* 0x00000058380f7223 */ /* 0x000fca000000000f */
[----:B------:R-:W-:-:S05]  /*2600*/  F2FP.F16.F32.PACK_AB R15, RZ, R15 ;  /* 0x0000000fff0f723e */ /* 0x000fca00000000ff */
[----:B------:R0:W-:Y:S01]  /*2610*/  @P0 STG.E.U16 desc[UR36][R94.64], R15 ;  /* 0x0000000f5e000986 */ /* 0x0001e2000c101524 */
[----:B------:R-:W-:Y:S05]  /*2620*/  @!P1 BRA `(.L_x_35) ;  /* 0x0000000000049947 */ /* 0x000fea0003800000 */
[----:B------:R1:W5:Y:S02]  /*2630*/  LDG.E.LTC128B.U16 R5, desc[UR36][R8.64+0x2] ;  /* 0x0000022408057981 */ /* 0x000364000c1e1520 */
.L_x_35:
[----:B------:R-:W-:Y:S05]  /*2640*/  BSYNC B1 ;  /* 0x0000000000017941 */ /* 0x000fea0003800000 */
.L_x_34:
[----:B0----5:R-:W-:Y:S01]  /*2650*/  HADD2.F32 R15, -RZ, R5.H0_H0 ;  /* 0x20000005ff0f7230 */ /* 0x021fe20000004100 */
[----:B------:R-:W-:Y:S01]  /*2660*/  ISETP.GT.AND P0, PT, R3, 0x8, P6 ;  /* 0x000000080300780c */ /* 0x000fe20003704270 */
[----:B------:R-:W-:-:S04]  /*2670*/  IMAD.WIDE.U32 R104, R113, R98, R102 ;  /* 0x0000006271687225 */ /* 0x000fc800078e0066 */
[----:B------:R-:W-:Y:S01]  /*2680*/  FMUL R56, R15, R90 ;  /* 0x0000005a0f387220 */ /* 0x000fe20000400000 */
[----:B------:R-:W-:Y:S01]  /*2690*/  IMAD.IADD R109, R109, 0x1, R105 ;  /* 0x000000016d6d7824 */ /* 0x000fe200078e0269 */
[----:B------:R-:W-:Y:S02]  /*26a0*/  IADD3 R15, P2, R20, R104, RZ ;  /* 0x00000068140f7210 */ /* 0x000fe40007f5e0ff */
[----:B------:R-:W-:-:S03]  /*26b0*/  FFMA R57, R57, R88, R56 ;  /* 0x0000005839397223 */ /* 0x000fc60000000038 */
[----:B------:R-:W-:Y:S01]  /*26c0*/  IMAD.X R100, R109, 0x1, R93, P2 ;  /* 0x000000016d647824 */ /* 0x000fe200010e065d */
[C---:B------:R-:W-:Y:S02]  /*26d0*/  LEA R56, P2, R15.reuse, R10, 0x1 ;  /* 0x0000000a0f387211 */ /* 0x040fe400078408ff */
[----:B------:R-:W-:Y:S02]  /*26e0*/  F2FP.F16.F32.PACK_AB R101, RZ, R57 ;  /* 0x00000039ff65723e */ /* 0x000fe400000000ff */
[----:B------:R-:W-:Y:S02]  /*26f0*/  LEA.HI.X R57, R15, R11, R100, 0x1, P2 ;  /* 0x0000000b0f397211 */ /* 0x000fe400010f0c64 */
[----:B------:R-:W-:Y:S01]  /*2700*/  PRMT R15, R5, 0x7610, R15 ;  /* 0x00007610050f7816 */ /* 0x000fe2000000000f */
[----:B------:R0:W-:Y:S05]  /*2710*/  @P1 STG.E.U16 desc[UR36][R94.64+0x2], R101 ;  /* 0x000002655e001986 */ /* 0x0001ea000c101524 */
[----:B------:R2:W3:Y:S01]  /*2720*/  @P0 LDG.E.LTC128B.U16 R15, desc[UR36][R56.64] ;  /* 0x00000024380f0981 */ /* 0x0004e2000c1e1520 */
[----:B------:R-:W-:Y:S01]  /*2730*/  IADD3 R104, P1, R6, R104, RZ ;  /* 0x0000006806687210 */ /* 0x000fe20007f3e0ff */
[----:B------:R-:W-:Y:S01]  /*2740*/  BSSY B1, `(.L_x_36) ;  /* 0x0000012000017945 */ /* 0x000fe20003800000 */
[----:B------:R-:W-:-:S03]  /*2750*/  SHF.L.U64.HI R111, R12, 0x4, R13 ;  /* 0x000000040c6f7819 */ /* 0x000fc6000001020d */
[----:B------:R-:W-:Y:S01]  /*2760*/  IMAD.X R105, R7, 0x1, R109, P1 ;  /* 0x0000000107697824 */ /* 0x000fe200008e066d */
[----:B------:R-:W-:Y:S01]  /*2770*/  ISETP.GT.AND P1, PT, R3, 0x8, P4 ;  /* 0x000000080300780c */ /* 0x000fe20002724270 */
[----:B------:R-:W-:Y:S02]  /*2780*/  IMAD.SHL.U32 R109, R12, 0x10, RZ ;  /* 0x000000100c6d7824 */ /* 0x000fe400078e00ff */
[----:B------:R-:W-:-:S03]  /*2790*/  IMAD.WIDE.U32 R104, R89, R14, R104 ;  /* 0x0000000e59687225 */ /* 0x000fc600078e0068 */
[----:B------:R-:W-:Y:S02]  /*27a0*/  IADD3 R100, P2, R109, R94, RZ ;  /* 0x0000005e6d647210 */ /* 0x000fe40007f5e0ff */
[----:B--2---:R-:W-:-:S03]  /*27b0*/  LEA R56, P3, R104, R10, 0x1 ;  /* 0x0000000a68387211 */ /* 0x004fc600078608ff */
[----:B0-----:R-:W-:Y:S02]  /*27c0*/  IMAD.X R101, R111, 0x1, R95, P2 ;  /* 0x000000016f657824 */ /* 0x001fe400010e065f */
[----:B---3--:R-:W-:-:S05]  /*27d0*/  HADD2.F32 R5, -RZ, R15.H0_H0 ;  /* 0x2000000fff057230 */ /* 0x008fca0000004100 */
[----:B------:R-:W-:-:S04]  /*27e0*/  FMUL R5, R5, R90 ;  /* 0x0000005a05057220 */ /* 0x000fc80000400000 */
[----:B------:R-:W-:Y:S01]  /*27f0*/  FFMA R5, R58, R88, R5 ;  /* 0x000000583a057223 */ /* 0x000fe20000000005 */
[----:B------:R-:W-:-:S04]  /*2800*/  IMAD.IADD R58, R91, 0x1, R105 ;  /* 0x000000015b3a7824 */ /* 0x000fc800078e0269 */
[----:B------:R-:W-:Y:S02]  /*2810*/  F2FP.F16.F32.PACK_AB R5, RZ, R5 ;  /* 0x00000005ff05723e */ /* 0x000fe400000000ff */
[----:B------:R-:W-:-:S03]  /*2820*/  LEA.HI.X R57, R104, R11, R58, 0x1, P3 ;  /* 0x0000000b68397211 */ /* 0x000fc600018f0c3a */
[----:B------:R0:W-:Y:S01]  /*2830*/  @P0 STG.E.U16 desc[UR36][R100.64], R5 ;  /* 0x0000000564000986 */ /* 0x0001e2000c101524 */
[----:B------:R-:W-:Y:S05]  /*2840*/  @!P1 BRA `(.L_x_37) ;  /* 0x0000000000049947 */ /* 0x000fea0003800000 */
[----:B------:R2:W5:Y:S02]  /*2850*/  LDG.E.LTC128B.U16 R15, desc[UR36][R56.64+0x2] ;  /* 0x00000224380f7981 */ /* 0x000564000c1e1520 */
.L_x_37:
[----:B------:R-:W-:Y:S05]  /*2860*/  BSYNC B1 ;  /* 0x0000000000017941 */ /* 0x000fea0003800000 */
.L_x_36:
[----:B0----5:R-:W-:Y:S01]  /*2870*/  HADD2.F32 R5, -RZ, R15.H0_H0 ;  /* 0x2000000fff057230 */ /* 0x021fe20000004100 */
[----:B------:R-:W-:Y:S01]  /*2880*/  ISETP.GT.AND P4, PT, R4, 0x8, PT ;  /* 0x000000080400780c */ /* 0x000fe20003f84270 */
[----:B------:R-:W-:Y:S01]  /*2890*/  BSSY B1, `(.L_x_38) ;  /* 0x000000d000017945 */ /* 0x000fe20003800000 */
[----:B------:R-:W-:Y:S02]  /*28a0*/  PRMT R104, R15, 0x7610, R104 ;  /* 0x000076100f687816 */ /* 0x000fe40000000068 */
[----:B------:R-:W-:Y:S01]  /*28b0*/  FMUL R58, R5, R90 ;  /* 0x0000005a053a7220 */ /* 0x000fe20000400000 */
[----:B------:R-:W-:Y:S02]  /*28c0*/  ISETP.GT.AND P0, PT, R3, RZ, P4 ;  /* 0x000000ff0300720c */ /* 0x000fe40002704270 */
[----:B------:R-:W-:Y:S01]  /*28d0*/  P2R R108, PR, RZ, 0x10 ;  /* 0x00000010ff6c7803 */ /* 0x000fe20000000000 */
[----:B------:R-:W-:Y:S01]  /*28e0*/  FFMA R58, R59, R88, R58 ;  /* 0x000000583b3a7223 */ /* 0x000fe2000000003a */
[----:B------:R-:W-:-:S04]  /*28f0*/  IMAD.MOV.U32 R59, RZ, RZ, R101 ;  /* 0x000000ffff3b7224 */ /* 0x000fc800078e0065 */
[----:B------:R-:W-:-:S04]  /*2900*/  F2FP.F16.F32.PACK_AB R58, RZ, R58 ;  /* 0x0000003aff3a723e */ /* 0x000fc800000000ff */
[----:B------:R-:W-:Y:S01]  /*2910*/  PRMT R5, R58, 0x7610, R5 ;  /* 0x000076103a057816 */ /* 0x000fe20000000005 */
[----:B------:R-:W-:-:S05]  /*2920*/  IMAD.MOV.U32 R58, RZ, RZ, R100 ;  /* 0x000000ffff3a7224 */ /* 0x000fca00078e0064 */
[----:B------:R0:W-:Y:S01]  /*2930*/  @P1 STG.E.U16 desc[UR36][R58.64+0x2], R5 ;  /* 0x000002053a001986 */ /* 0x0001e2000c101524 */
[----:B------:R-:W-:Y:S05]  /*2940*/  @!P0 BRA `(.L_x_39) ;  /* 0x0000000000048947 */ /* 0x000fea0003800000 */
[----:B------:R3:W5:Y:S02]  /*2950*/  LDG.E.LTC128B.U16 R104, desc[UR36][R8.64+0x10] ;  /* 0x0000102408687981 */ /* 0x000764000c1e1520 */
.L_x_39:
[----:B------:R-:W-:Y:S05]  /*2960*/  BSYNC B1 ;  /* 0x0000000000017941 */ /* 0x000fea0003800000 */
.L_x_38:
[----:B-----5:R-:W-:Y:S01]  /*2970*/  HADD2.F32 R15, -RZ, R104.H0_H0 ;  /* 0x20000068ff0f7230 */ /* 0x020fe20000004100 */
[----:B------:R-:W-:Y:S01]  /*2980*/  ISETP.GT.AND P3, PT, R4, 0x9, PT ;  /* 0x000000090400780c */ /* 0x000fe20003f64270 */
[C---:B0-----:R-:W-:Y:S01]  /*2990*/  IMAD.SHL.U32 R5, R12.reuse, 0x100, RZ ;  /* 0x000001000c057824 */ /* 0x041fe200078e00ff */
[----:B------:R-:W-:Y:S02]  /*29a0*/  BSSY B1, `(.L_x_40) ;  /* 0x000000c000017945 */ /* 0x000fe40003800000 */
[----:B------:R-:W-:Y:S01]  /*29b0*/  FMUL R105, R15, R90 ;  /* 0x0000005a0f697220 */ /* 0x000fe20000400000 */
[----:B------:R-:W-:Y:S02]  /*29c0*/  SHF.L.U64.HI R15, R12, 0x8, R13 ;  /* 0x000000080c0f7819 */ /* 0x000fe4000001020d */
[----:B------:R-:W-:Y:S01]  /*29d0*/  IADD3 R12, P1, P2, R5, R94, R109 ;  /* 0x0000005e050c7210 */ /* 0x000fe20007a3e06d */
[----:B------:R-:W-:Y:S01]  /*29e0*/  FFMA R105, R60, R88, R105 ;  /* 0x000000583c697223 */ /* 0x000fe20000000069 */
[----:B------:R-:W-:-:S02]  /*29f0*/  P2R R109, PR, RZ, 0x8 ;  /* 0x00000008ff6d7803 */ /* 0x000fc40000000000 */
[----:B------:R-:W-:Y:S02]  /*2a00*/  IADD3.X R13, R15, R95, R111, P1, P2 ;  /* 0x0000005f0f0d7210 */ /* 0x000fe40000fe446f */
[----:B------:R-:W-:Y:S02]  /*2a10*/  F2FP.F16.F32.PACK_AB R105, RZ, R105 ;  /* 0x00000069ff69723e */ /* 0x000fe400000000ff */
[----:B------:R-:W-:-:S03]  /*2a20*/  ISETP.GT.AND P1, PT, R3, RZ, P3 ;  /* 0x000000ff0300720c */ /* 0x000fc60001f24270 */
[----:B------:R0:W-:Y:S10]  /*2a30*/  @P0 STG.E.U16 desc[UR36][R94.64+0x10], R105 ;  /* 0x000010695e000986 */ /* 0x0001f4000c101524 */
[----:B------:R-:W-:Y:S05]  /*2a40*/  @!P1 BRA `(.L_x_41) ;  /* 0x0000000000049947 */ /* 0x000fea0003800000 */
[----:B------:R4:W5:Y:S02]  /*2a50*/  LDG.E.LTC128B.U16 R104, desc[UR36][R8.64+0x12] ;  /* 0x0000122408687981 */ /* 0x000964000c1e1520 */
.L_x_41:
[----:B------:R-:W-:Y:S05]  /*2a60*/  BSYNC B1 ;  /* 0x0000000000017941 */ /* 0x000fea0003800000 */
.L_x_40:
[----:B0----5:R-:W-:Y:S01]  /*2a70*/  HADD2.F32 R105, -RZ, R104.H0_H0 ;  /* 0x20000068ff697230 */ /* 0x021fe20000004100 */
[----:B------:R-:W-:Y:S01]  /*2a80*/  ISETP.GT.AND P0, PT, R3, 0x8, P4 ;  /* 0x000000080300780c */ /* 0x000fe20002704270 */
[----:B------:R-:W-:Y:S03]  /*2a90*/  BSSY B1, `(.L_x_42) ;  /* 0x000000a000017945 */ /* 0x000fe60003800000 */
[----:B------:R-:W-:-:S04]  /*2aa0*/  FMUL R60, R105, R90 ;  /* 0x0000005a693c7220 */ /* 0x000fc80000400000 */
[----:B------:R-:W-:Y:S01]  /*2ab0*/  FFMA R60, R61, R88, R60 ;  /* 0x000000583d3c7223 */ /* 0x000fe2000000003c */
[----:B------:R-:W-:-:S04]  /*2ac0*/  @P1 IMAD.MOV.U32 R61, RZ, RZ, R95 ;  /* 0x000000ffff3d1224 */ /* 0x000fc800078e005f */
[----:B------:R-:W-:-:S04]  /*2ad0*/  F2FP.F16.F32.PACK_AB R60, RZ, R60 ;  /* 0x0000003cff3c723e */ /* 0x000fc800000000ff */
[----:B------:R-:W-:Y:S01]  /*2ae0*/  PRMT R105, R60, 0x7610, R105 ;  /* 0x000076103c697816 */ /* 0x000fe20000000069 */
[----:B------:R-:W-:-:S05]  /*2af0*/  @P1 IMAD.MOV.U32 R60, RZ, RZ, R94 ;  /* 0x000000ffff3c1224 */ /* 0x000fca00078e005e */
[----:B------:R0:W-:Y:S01]  /*2b00*/  @P1 STG.E.U16 desc[UR36][R60.64+0x12], R105 ;  /* 0x000012693c001986 */ /* 0x0001e2000c101524 */
[----:B------:R-:W-:Y:S05]  /*2b10*/  @!P0 BRA `(.L_x_43) ;  /* 0x0000000000048947 */ /* 0x000fea0003800000 */
[----:B------:R0:W5:Y:S02]  /*2b20*/  LDG.E.LTC128B.U16 R104, desc[UR36][R56.64+0x10] ;  /* 0x0000102438687981 */ /* 0x000164000c1e1520 */
.L_x_43:
[----:B------:R-:W-:Y:S05]  /*2b30*/  BSYNC B1 ;  /* 0x0000000000017941 */ /* 0x000fea0003800000 */
.L_x_42:
[----:B0----5:R-:W-:Y:S01]  /*2b40*/  HADD2.F32 R61, -RZ, R104.H0_H0 ;  /* 0x20000068ff3d7230 */ /* 0x021fe20000004100 */
[----:B------:R-:W-:Y:S01]  /*2b50*/  ISETP.GT.AND P1, PT, R3, 0x8, P3 ;  /* 0x000000080300780c */ /* 0x000fe20001f24270 */
[----:B------:R-:W-:Y:S03]  /*2b60*/  BSSY B1, `(.L_x_44) ;  /* 0x0000007000017945 */ /* 0x000fe60003800000 */
[----:B------:R-:W-:-:S04]  /*2b70*/  FMUL R61, R61, R90 ;  /* 0x0000005a3d3d7220 */ /* 0x000fc80000400000 */
[----:B------:R-:W-:-:S05]  /*2b80*/  FFMA R61, R62, R88, R61 ;  /* 0x000000583e3d7223 */ /* 0x000fca000000003d */
[----:B------:R-:W-:-:S05]  /*2b90*/  F2FP.F16.F32.PACK_AB R61, RZ, R61 ;  /* 0x0000003dff3d723e */ /* 0x000fca00000000ff */
[----:B------:R0:W-:Y:S01]  /*2ba0*/  @P0 STG.E.U16 desc[UR36][R58.64+0x10], R61 ;  /* 0x0000103d3a000986 */ /* 0x0001e2000c101524 */
[----:B------:R-:W-:Y:S05]  /*2bb0*/  @!P1 BRA `(.L_x_45) ;  /* 0x0000000000049947 */ /* 0x000fea0003800000 */
[----:B------:R0:W5:Y:S02]  /*2bc0*/  LDG.E.LTC128B.U16 R104, desc[UR36][R56.64+0x12] ;  /* 0x0000122438687981 */ /* 0x000164000c1e1520 */
.L_x_45:
[----:B------:R-:W-:Y:S05]  /*2bd0*/  BSYNC B1 ;  /* 0x0000000000017941 */ /* 0x000fea0003800000 */
.L_x_44:
[----:B0----5:R-:W-:Y:S01]  /*2be0*/  HADD2.F32 R61, -RZ, R104.H0_H0 ;  /* 0x20000068ff3d7230 */ /* 0x021fe20000004100 */
[----:B------:R-:W-:Y:S01]  /*2bf0*/  IADD3 R113, P0, R113, 0x80, RZ ;  /* 0x0000008071717810 */ /* 0x000fe20007f1e0ff */
[----:B------:R-:W-:Y:S01]  /*2c00*/  BSSY B1, `(.L_x_46) ;  /* 0x000000b000017945 */ /* 0x000fe20003800000 */
[----:B------:R-:W-:Y:S02]  /*2c10*/  ISETP.GT.AND P2, PT, R4, 0x10, PT ;  /* 0x000000100400780c */ /* 0x000fe40003f44270 */
[----:B------:R-:W-:Y:S01]  /*2c20*/  FMUL R60, R61, R90 ;  /* 0x0000005a3d3c7220 */ /* 0x000fe20000400000 */
[----:B------:R-:W-:Y:S01]  /*2c30*/  IMAD.X R97, RZ, RZ, R97, P0 ;  /* 0x000000ffff617224 */ /* 0x000fe200000e0661 */
[----:B------:R-:W-:Y:S02]  /*2c40*/  ISETP.GT.AND P0, PT, R3, RZ, P2 ;  /* 0x000000ff0300720c */ /* 0x000fe40001704270 */
[----:B------:R-:W-:Y:S01]  /*2c50*/  FFMA R60, R63, R88, R60 ;  /* 0x000000583f3c7223 */ /* 0x000fe2000000003c */
[----:B------:R-:W-:-:S04]  /*2c60*/  P2R R105, PR, RZ, 0x4 ;  /* 0x00000004ff697803 */ /* 0x000fc80000000000 */
[----:B------:R-:W-:-:S05]  /*2c70*/  F2FP.F16.F32.PACK_AB R60, RZ, R60 ;  /* 0x0000003cff3c723e */ /* 0x000fca00000000ff */
[----:B------:R0:W-:Y:S01]  /*2c80*/  @P1 STG.E.U16 desc[UR36][R58.64+0x12], R60 ;  /* 0x0000123c3a001986 */ /* 0x0001e2000c101524 */
[----:B------:R-:W-:Y:S05]  /*2c90*/  @!P0 BRA `(.L_x_47) ;  /* 0x0000000000048947 */ /* 0x000fea0003800000 */
[----:B------:R0:W5:Y:S02]  /*2ca0*/  LDG.E.LTC128B.U16 R104, desc[UR36][R8.64+0x20] ;  /* 0x0000202408687981 */ /* 0x000164000c1e1520 */
.L_x_47:
[----:B------:R-:W-:Y:S05]  /*2cb0*/  BSYNC B1 ;  /* 0x0000000000017941 */ /* 0x000fea0003800000 */
.L_x_46:
[----:B-----5:R-:W-:Y:S01]  /*2cc0*/  HADD2.F32 R21, -RZ, R104.H0_H0 ;  /* 0x20000068ff157230 */ /* 0x020fe20000004100 */
[----:B------:R-:W-:Y:S01]  /*2cd0*/  ISETP.GT.AND P1, PT, R4, 0x11, PT ;  /* 0x000000110400780c */ /* 0x000fe20003f24270 */
[-C--:B0-----:R-:W-:Y:S01]  /*2ce0*/  IMAD R60, R97, R98.reuse, RZ ;  /* 0x00000062613c7224 */ /* 0x081fe200078e02ff */
[----:B------:R-:W-:Y:S01]  /*2cf0*/  BSSY B1, `(.L_x_48) ;  /* 0x0000021000017945 */ /* 0x000fe20003800000 */
[----:B------:R-:W-:-:S04]  /*2d00*/  IMAD.WIDE.U32 R62, R113, R98, R6 ;  /* 0x00000062713e7225 */ /* 0x000fc800078e0006 */
[----:B------:R-:W-:Y:S01]  /*2d10*/  FMUL R21, R21, R90 ;  /* 0x0000005a15157220 */ /* 0x000fe20000400000 */
[----:B------:R-:W-:-:S03]  /*2d20*/  IMAD R111, R113, R99, R60 ;  /* 0x00000063716f7224 */ /* 0x000fc600078e023c */
[----:B------:R-:W-:Y:S01]  /*2d30*/  FFMA R21, R64, R88, R21 ;  /* 0x0000005840157223 */ /* 0x000fe20000000015 */
[----:B------:R-:W-:-:S04]  /*2d40*/  IMAD.WIDE.U32 R60, R113, R98, R92 ;  /* 0x00000062713c7225 */ /* 0x000fc800078e005c */
[----:B------:R-:W-:Y:S01]  /*2d50*/  F2FP.F16.F32.PACK_AB R21, RZ, R21 ;  /* 0x00000015ff15723e */ /* 0x000fe200000000ff */
[----:B------:R-:W-:Y:S02]  /*2d60*/  IMAD.IADD R63, R111, 0x1, R63 ;  /* 0x000000016f3f7824 */ /* 0x000fe400078e023f */
[----:B------:R-:W-:Y:S01]  /*2d70*/  IMAD.WIDE.U32 R98, R113, R98, R102 ;  /* 0x0000006271627225 */ /* 0x000fe200078e0066 */
[----:B------:R-:W-:-:S03]  /*2d80*/  PRMT R97, R21, 0x7610, R97 ;  /* 0x0000761015617816 */ /* 0x000fc60000000061 */
[----:B------:R-:W-:Y:S02]  /*2d90*/  IMAD.IADD R21, R61, 0x1, R111 ;  /* 0x000000013d157824 */ /* 0x000fe400078e026f */
[----:B------:R0:W-:Y:S01]  /*2da0*/  @P0 STG.E.U16 desc[UR36][R94.64+0x20], R97 ;  /* 0x000020615e000986 */ /* 0x0001e2000c101524 */
[----:B------:R-:W-:Y:S02]  /*2db0*/  IMAD.IADD R111, R111, 0x1, R99 ;  /* 0x000000016f6f7824 */ /* 0x000fe400078e0263 */
[----:B0-----:R-:W-:Y:S01]  /*2dc0*/  IMAD.WIDE.U32 R96, R89, R14, R62 ;  /* 0x0000000e59607225 */ /* 0x001fe200078e003e */
[----:B------:R-:W-:-:S04]  /*2dd0*/  LEA R62, P0, R60, R10, 0x1 ;  /* 0x0000000a3c3e7211 */ /* 0x000fc800078008ff */
[----:B------:R-:W-:Y:S01]  /*2de0*/  LEA.HI.X R63, R60, R11, R21, 0x1, P0 ;  /* 0x0000000b3c3f7211 */ /* 0x000fe200000f0c15 */
[----:B------:R-:W-:Y:S01]  /*2df0*/  IMAD.IADD R21, R91, 0x1, R97 ;  /* 0x000000015b157824 */ /* 0x000fe200078e0261 */
[----:B------:R-:W-:-:S04]  /*2e00*/  LEA R60, P0, R96, R10, 0x1 ;  /* 0x0000000a603c7211 */ /* 0x000fc800078008ff */
[----:B------:R-:W-:Y:S02]  /*2e10*/  LEA.HI.X R61, R96, R11, R21, 0x1, P0 ;  /* 0x0000000b603d7211 */ /* 0x000fe400000f0c15 */
[----:B------:R-:W-:-:S05]  /*2e20*/  IADD3 R64, P0, R20, R98, RZ ;  /* 0x0000006214407210 */ /* 0x000fca0007f1e0ff */
[----:B------:R-:W-:Y:S01]  /*2e30*/  IMAD.X R92, R111, 0x1, R93, P0 ;  /* 0x000000016f5c7824 */ /* 0x000fe200000e065d */
[----:B------:R-:W-:-:S05]  /*2e40*/  IADD3 R20, P0, R6, R98, RZ ;  /* 0x0000006206147210 */ /* 0x000fca0007f1e0ff */
[----:B------:R-:W-:Y:S01]  /*2e50*/  IMAD.X R21, R7, 0x1, R111, P0 ;  /* 0x0000000107157824 */ /* 0x000fe200000e066f */
[----:B------:R-:W-:Y:S01]  /*2e60*/  LEA R6, P0, R64, R10, 0x1 ;  /* 0x0000000a40067211 */ /* 0x000fe200078008ff */
[----:B------:R-:W-:-:S03]  /*2e70*/  IMAD.WIDE.U32 R20, R89, R14, R20 ;  /* 0x0000000e59147225 */ /* 0x000fc600078e0014 */
[----:B------:R-:W-:Y:S02]  /*2e80*/  LEA.HI.X R7, R64, R11, R92, 0x1, P0 ;  /* 0x0000000b40077211 */ /* 0x000fe400000f0c5c */
[----:B------:R-:W-:Y:S01]  /*2e90*/  P2R R89, PR, RZ, 0x2 ;  /* 0x00000002ff597803 */ /* 0x000fe20000000000 */
[----:B------:R-:W-:Y:S01]  /*2ea0*/  IMAD.IADD R91, R91, 0x1, R21 ;  /* 0x000000015b5b7824 */ /* 0x000fe200078e0215 */
[----:B------:R-:W-:-:S04]  /*2eb0*/  LEA R10, P0, R20, R10, 0x1 ;  /* 0x0000000a140a7211 */ /* 0x000fc800078008ff */
[----:B------:R-:W-:Y:S02]  /*2ec0*/  LEA.HI.X R11, R20, R11, R91, 0x1, P0 ;  /* 0x0000000b140b7211 */ /* 0x000fe400000f0c5b */
[----:B------:R-:W-:-:S13]  /*2ed0*/  ISETP.GT.AND P0, PT, R3, RZ, P1 ;  /* 0x000000ff0300720c */ /* 0x000fda0000f04270 */
[----:B------:R-:W-:Y:S05]  /*2ee0*/  @!P0 BRA `(.L_x_49) ;  /* 0x0000000000048947 */ /* 0x000fea0003800000 */
[----:B------:R0:W5:Y:S02]  /*2ef0*/  LDG.E.LTC128B.U16 R104, desc[UR36][R8.64+0x22] ;  /* 0x0000222408687981 */ /* 0x000164000c1e1520 */
.L_x_49:
[----:B------:R-:W-:Y:S05]  /*2f00*/  BSYNC B1 ;  /* 0x0000000000017941 */ /* 0x000fea0003800000 */
.L_x_48:
[----:B-----5:R-:W-:Y:S01]  /*2f10*/  HADD2.F32 R21, -RZ, R104.H0_H0 ;  /* 0x20000068ff157230 */ /* 0x020fe20000004100 */
[----:B------:R-:W-:Y:S01]  /*2f20*/  BSSY B1, `(.L_x_50) ;  /* 0x000000a000017945 */ /* 0x000fe20003800000 */
[----:B------:R-:W-:-:S03]  /*2f30*/  @P0 IMAD.MOV.U32 R20, RZ, RZ, R94 ;  /* 0x000000ffff140224 */ /* 0x000fc600078e005e */
[----:B------:R-:W-:Y:S01]  /*2f40*/  FMUL R14, R21, R90 ;  /* 0x0000005a150e7220 */ /* 0x000fe20000400000 */
[----:B------:R-:W-:-:S03]  /*2f50*/  @P0 IMAD.MOV.U32 R21, RZ, RZ, R95 ;  /* 0x000000ffff150224 */ /* 0x000fc600078e005f */
[----:B------:R-:W-:-:S05]  /*2f60*/  FFMA R14, R65, R88, R14 ;  /* 0x00000058410e7223 */ /* 0x000fca000000000e */
[----:B------:R-:W-:-:S05]  /*2f70*/  F2FP.F16.F32.PACK_AB R14, RZ, R14 ;  /* 0x0000000eff0e723e */ /* 0x000fca00000000ff */
[----:B------:R0:W-:Y:S01]  /*2f80*/  @P0 STG.E.U16 desc[UR36][R20.64+0x22], R14 ;  /* 0x0000220e14000986 */ /* 0x0001e2000c101524 */
[----:B------:R-:W-:-:S13]  /*2f90*/  ISETP.GT.AND P0, PT, R3, 0x8, P2 ;  /* 0x000000080300780c */ /* 0x000fda0001704270 */
[----:B0-----:R-:W-:Y:S05]  /*2fa0*/  @!P0 BRA `(.L_x_51) ;  /* 0x0000000000048947 */ /* 0x001fea0003800000 */
[----:B------:R0:W5:Y:S02]  /*2fb0*/  LDG.E.LTC128B.U16 R104, desc[UR36][R56.64+0x20] ;  /* 0x0000202438687981 */ /* 0x000164000c1e1520 */
.L_x_51:
[----:B------:R-:W-:Y:S05]  /*2fc0*/  BSYNC B1 ;  /* 0x0000000000017941 */ /* 0x000fea0003800000 */
.L_x_50:
[----:B-----5:R-:W-:Y:S01]  /*2fd0*/  HADD2.F32 R21, -RZ, R104.H0_H0 ;  /* 0x20000068ff157230 */ /* 0x020fe20000004100 */
[----:B------:R-:W-:Y:S04]  /*2fe0*/  BSSY B1, `(.L_x_52) ;  /* 0x0000008000017945 */ /* 0x000fe80003800000 */
[----:B------:R-:W-:-:S04]  /*2ff0*/  FMUL R21, R21, R90 ;  /* 0x0000005a15157220 */ /* 0x000fc80000400000 */
[----:B------:R-:W-:-:S05]  /*3000*/  FFMA R21, R66, R88, R21 ;  /* 0x0000005842157223 */ /* 0x000fca0000000015 */
[----:B------:R-:W-:-:S05]  /*3010*/  F2FP.F16.F32.PACK_AB R21, RZ, R21 ;  /* 0x00000015ff15723e */ /* 0x000fca00000000ff */
[----:B------:R0:W-:Y:S01]  /*3020*/  @P0 STG.E.U16 desc[UR36][R58.64+0x20], R21 ;  /* 0x000020153a000986 */ /* 0x0001e2000c101524 */
[----:B------:R-:W-:-:S13]  /*3030*/  ISETP.GT.AND P0, PT, R3, 0x8, P1 ;  /* 0x000000080300780c */ /* 0x000fda0000f04270 */
[----:B0-----:R-:W-:Y:S05]  /*3040*/  @!P0 BRA `(.L_x_53) ;  /* 0x0000000000048947 */ /* 0x001fea0003800000 */
[----:B------:R0:W5:Y:S02]  /*3050*/  LDG.E.LTC128B.U16 R104, desc[UR36][R56.64+0x22] ;  /* 0x0000222438687981 */ /* 0x000164000c1e1520 */
.L_x_53:
[----:B------:R-:W-:Y:S05]  /*3060*/  BSYNC B1 ;  /* 0x0000000000017941 */ /* 0x000fea0003800000 */
.L_x_52:
[----:B-----5:R-:W-:Y:S01]  /*3070*/  HADD2.F32 R21, -RZ, R104.H0_H0 ;  /* 0x20000068ff157230 */ /* 0x020fe20000004100 */
[----:B------:R-:W-:Y:S01]  /*3080*/  ISETP.GT.AND P2, PT, R4, 0x18, PT ;  /* 0x000000180400780c */ /* 0x000fe20003f44270 */
[----:B------:R-:W-:Y:S03]  /*3090*/  BSSY B1, `(.L_x_54) ;  /* 0x0000009000017945 */ /* 0x000fe60003800000 */
[----:B------:R-:W-:Y:S01]  /*30a0*/  FMUL R14, R21, R90 ;  /* 0x0000005a150e7220 */ /* 0x000fe20000400000 */
[----:B------:R-:W-:-:S03]  /*30b0*/  P2R R91, PR, RZ, 0x4 ;  /* 0x00000004ff5b7803 */ /* 0x000fc60000000000 */
[----:B------:R-:W-:-:S05]  /*30c0*/  FFMA R14, R67, R88, R14 ;  /* 0x00000058430e7223 */ /* 0x000fca000000000e */
[----:B------:R-:W-:-:S05]  /*30d0*/  F2FP.F16.F32.PACK_AB R14, RZ, R14 ;  /* 0x0000000eff0e723e */ /* 0x000fca00000000ff */
[----:B------:R0:W-:Y:S01]  /*30e0*/  @P0 STG.E.U16 desc[UR36][R58.64+0x22], R14 ;  /* 0x0000220e3a000986 */ /* 0x0001e2000c101524 */
[----:B------:R-:W-:-:S13]  /*30f0*/  ISETP.GT.AND P0, PT, R3, RZ, P2 ;  /* 0x000000ff0300720c */ /* 0x000fda0001704270 */
[----:B0-----:R-:W-:Y:S05]  /*3100*/  @!P0 BRA `(.L_x_55) ;  /* 0x0000000000048947 */ /* 0x001fea0003800000 */
[----:B------:R0:W5:Y:S02]  /*3110*/  LDG.E.LTC128B.U16 R104, desc[UR36][R8.64+0x30] ;  /* 0x0000302408687981 */ /* 0x000164000c1e1520 */
.L_x_55:
[----:B------:R-:W-:Y:S05]  /*3120*/  BSYNC B1 ;  /* 0x0000000000017941 */ /* 0x000fea0003800000 */
.L_x_54:
[----:B-----5:R-:W-:Y:S01]  /*3130*/  HADD2.F32 R21, -RZ, R104.H0_H0 ;  /* 0x20000068ff157230 */ /* 0x020fe20000004100 */
[----:B------:R-:W-:Y:S01]  /*3140*/  ISETP.GT.AND P1, PT, R4, 0x19, PT ;  /* 0x000000190400780c */ /* 0x000fe20003f24270 */
[----:B------:R-:W-:Y:S01]  /*3150*/  @P0 IMAD.MOV.U32 R20, RZ, RZ, R94 ;  /* 0x000000ffff140224 */ /* 0x000fe200078e005e */
[----:B------:R-:W-:Y:S02]  /*3160*/  BSSY B1, `(.L_x_56) ;  /* 0x000000b000017945 */ /* 0x000fe40003800000 */
[----:B------:R-:W-:-:S04]  /*3170*/  FMUL R21, R21, R90 ;  /* 0x0000005a15157220 */ /* 0x000fc80000400000 */
[----:B------:R-:W-:Y:S01]  /*3180*/  FFMA R21, R68, R88, R21 ;  /* 0x0000005844157223 */ /* 0x000fe20000000015 */
[----:B------:R-:W-:-:S04]  /*3190*/  P2R R68, PR, RZ, 0x2 ;  /* 0x00000002ff447803 */ /* 0x000fc80000000000 */
[----:B------:R-:W-:-:S04]  /*31a0*/  F2FP.F16.F32.PACK_AB R21, RZ, R21 ;  /* 0x00000015ff15723e */ /* 0x000fc800000000ff */
[----:B------:R-:W-:Y:S01]  /*31b0*/  PRMT R14, R21, 0x7610, R14 ;  /* 0x00007610150e7816 */ /* 0x000fe2000000000e */
[----:B------:R-:W-:-:S05]  /*31c0*/  @P0 IMAD.MOV.U32 R21, RZ, RZ, R95 ;  /* 0x000000ffff150224 */ /* 0x000fca00078e005f */
[----:B------:R0:W-:Y:S01]  /*31d0*/  @P0 STG.E.U16 desc[UR36][R20.64+0x30], R14 ;  /* 0x0000300e14000986 */ /* 0x0001e2000c101524 */
[----:B------:R-:W-:-:S13]  /*31e0*/  ISETP.GT.AND P0, PT, R3, RZ, P1 ;  /* 0x000000ff0300720c */ /* 0x000fda0000f04270 */
[----:B0-----:R-:W-:Y:S05]  /*31f0*/  @!P0 BRA `(.L_x_57) ;  /* 0x0000000000048947 */ /* 0x001fea0003800000 */
[----:B------:R0:W5:Y:S02]  /*3200*/  LDG.E.LTC128B.U16 R104, desc[UR36][R8.64+0x32] ;  /* 0x0000322408687981 */ /* 0x000164000c1e1520 */
.L_x_57:
[----:B------:R-:W-:Y:S05]  /*3210*/  BSYNC B1 ;  /* 0x0000000000017941 */ /* 0x000fea0003800000 */
.L_x_56:
        /* <DEDUP_REMOVED lines=11> */
.L_x_59:
[----:B------:R-:W-:Y:S05]  /*32d0*/  BSYNC B1 ;  /* 0x0000000000017941 */ /* 0x000fea0003800000 */
.L_x_58:
        /* <DEDUP_REMOVED lines=9> */
.L_x_61:
[----:B------:R-:W-:Y:S05]  /*3370*/  BSYNC B1 ;  /* 0x0000000000017941 */ /* 0x000fea0003800000 */
.L_x_60:
        /* <DEDUP_REMOVED lines=11> */
.L_x_63:
[----:B------:R-:W-:Y:S05]  /*3430*/  BSYNC B1 ;  /* 0x0000000000017941 */ /* 0x000fea0003800000 */
.L_x_62:
[----:B-----5:R-:W-:Y:S01]  /*3440*/  HADD2.F32 R21, -RZ, R104.H0_H0 ;  /* 0x20000068ff157230 */ /* 0x020fe20000004100 */
[----:B------:R-:W-:Y:S01]  /*3450*/  ISETP.GT.AND P1, PT, R4, 0x21, PT ;  /* 0x000000210400780c */ /* 0x000fe20003f24270 */
[----:B------:R-:W-:Y:S01]  /*3460*/  @P0 IMAD.MOV.U32 R20, RZ, RZ, R94 ;  /* 0x000000ffff140224 */ /* 0x000fe200078e005e */
[----:B------:R-:W-:Y:S02]  /*3470*/  BSSY B1, `(.L_x_64) ;  /* 0x000000b000017945 */ /* 0x000fe40003800000 */
[----:B------:R-:W-:Y:S01]  /*3480*/  FMUL R21, R21, R90 ;  /* 0x0000005a15157220 */ /* 0x000fe20000400000 */
[----:B------:R-:W-:-:S03]  /*3490*/  P2R R70, PR, RZ, 0x2 ;  /* 0x00000002ff467803 */ /* 0x000fc60000000000 */
[----:B------:R-:W-:-:S05]  /*34a0*/  FFMA R21, R72, R88, R21 ;  /* 0x0000005848157223 */ /* 0x000fca0000000015 */
[----:B------:R-:W-:-:S04]  /*34b0*/  F2FP.F16.F32.PACK_AB R21, RZ, R21 ;  /* 0x00000015ff15723e */ /* 0x000fc800000000ff */
[----:B------:R-:W-:Y:S01]  /*34c0*/  PRMT R14, R21, 0x7610, R14 ;  /* 0x00007610150e7816 */ /* 0x000fe2000000000e */
[----:B------:R-:W-:-:S05]  /*34d0*/  @P0 IMAD.MOV.U32 R21, RZ, RZ, R95 ;  /* 0x000000ffff150224 */ /* 0x000fca00078e005f */
[----:B------:R0:W-:Y:S01]  /*34e0*/  @P0 STG.E.U16 desc[UR36][R20.64+0x40], R14 ;  /* 0x0000400e14000986 */ /* 0x0001e2000c101524 */
[----:B------:R-:W-:-:S13]  /*34f0*/  ISETP.GT.AND P0, PT, R3, RZ, P1 ;  /* 0x000000ff0300720c */ /* 0x000fda0000f04270 */
[----:B0-----:R-:W-:Y:S05]  /*3500*/  @!P0 BRA `(.L_x_65) ;  /* 0x0000000000048947 */ /* 0x001fea0003800000 */
[----:B------:R0:W5:Y:S02]  /*3510*/  LDG.E.LTC128B.U16 R104, desc[UR36][R8.64+0x42] ;  /* 0x0000422408687981 */ /* 0x000164000c1e1520 */
.L_x_65:
[----:B------:R-:W-:Y:S05]  /*3520*/  BSYNC B1 ;  /* 0x0000000000017941 */ /* 0x000fea0003800000 */
.L_x_64:
        /* <DEDUP_REMOVED lines=11> */
.L_x_67:
[----:B------:R-:W-:Y:S05]  /*35e0*/  BSYNC B1 ;  /* 0x0000000000017941 */ /* 0x000fea0003800000 */
.L_x_66:
        /* <DEDUP_REMOVED lines=9> */
.L_x_69:
[----:B------:R-:W-:Y:S05]  /*3680*/  BSYNC B1 ;  /* 0x0000000000017941 */ /* 0x000fea0003800000 */
.L_x_68:
        /* <DEDUP_REMOVED lines=11> */
.L_x_71:
[----:B------:R-:W-:Y:S05]  /*3740*/  BSYNC B1 ;  /* 0x0000000000017941 */ /* 0x000fea0003800000 */
.L_x_70:
[----:B-----5:R-:W-:Y:S01]  /*3750*/  HADD2.F32 R21, -RZ, R104.H0_H0 ;  /* 0x20000068ff157230 */ /* 0x020fe20000004100 */
[----:B------:R-:W-:Y:S01]  /*3760*/  ISETP.GT.AND P5, PT, R4, 0x29, PT ;  /* 0x000000290400780c */ /* 0x000fe20003fa4270 */
[----:B------:R-:W-:Y:S01]  /*3770*/  @P0 IMAD.MOV.U32 R20, RZ, RZ, R94 ;  /* 0x000000ffff140224 */ /* 0x000fe200078e005e */
[----:B------:R-:W-:Y:S02]  /*3780*/  BSSY B1, `(.L_x_72) ;  /* 0x000000b000017945 */ /* 0x000fe40003800000 */
[----:B------:R-:W-:-:S04]  /*3790*/  FMUL R21, R21, R90 ;  /* 0x0000005a15157220 */ /* 0x000fc80000400000 */
[----:B------:R-:W-:-:S05]  /*37a0*/  FFMA R21, R76, R88, R21 ;  /* 0x000000584c157223 */ /* 0x000fca0000000015 */
[----:B------:R-:W-:-:S04]  /*37b0*/  F2FP.F16.F32.PACK_AB R21, RZ, R21 ;  /* 0x00000015ff15723e */ /* 0x000fc800000000ff */
[----:B------:R-:W-:Y:S01]  /*37c0*/  PRMT R14, R21, 0x7610, R14 ;  /* 0x00007610150e7816 */ /* 0x000fe2000000000e */
[----:B------:R-:W-:-:S05]  /*37d0*/  @P0 IMAD.MOV.U32 R21, RZ, RZ, R95 ;  /* 0x000000ffff150224 */ /* 0x000fca00078e005f */
[----:B------:R1:W-:Y:S01]  /*37e0*/  @P0 STG.E.U16 desc[UR36][R20.64+0x50], R14 ;  /* 0x0000500e14000986 */ /* 0x0003e2000c101524 */
[----:B------:R-:W-:Y:S02]  /*37f0*/  ISETP.GT.AND P0, PT, R3, RZ, P5 ;  /* 0x000000ff0300720c */ /* 0x000fe40002f04270 */
[----:B-1----:R-:W-:-:S11]  /*3800*/  P2R R14, PR, RZ, 0x20 ;  /* 0x00000020ff0e7803 */ /* 0x002fd60000000000 */
[----:B------:R-:W-:Y:S05]  /*3810*/  @!P0 BRA `(.L_x_73) ;  /* 0x0000000000048947 */ /* 0x000fea0003800000 */
[----:B------:R1:W5:Y:S02]  /*3820*/  LDG.E.LTC128B.U16 R104, desc[UR36][R8.64+0x52] ;  /* 0x0000522408687981 */ /* 0x000364000c1e1520 */
.L_x_73:
[----:B------:R-:W-:Y:S05]  /*3830*/  BSYNC B1 ;  /* 0x0000000000017941 */ /* 0x000fea0003800000 */
.L_x_72:
        /* <DEDUP_REMOVED lines=11> */
.L_x_75:
[----:B------:R-:W-:Y:S05]  /*38f0*/  BSYNC B1 ;  /* 0x0000000000017941 */ /* 0x000fea0003800000 */
.L_x_74:
        /* <DEDUP_REMOVED lines=9> */
.L_x_77:
[----:B------:R-:W-:Y:S05]  /*3990*/  BSYNC B1 ;  /* 0x0000000000017941 */ /* 0x000fea0003800000 */
.L_x_76:
[----:B-----5:R-:W-:Y:S01]  /*39a0*/  HADD2.F32 R21, -RZ, R104.H0_H0 ;  /* 0x20000068ff157230 */ /* 0x020fe20000004100 */
[----:B------:R-:W-:Y:S01]  /*39b0*/  ISETP.GT.AND P3, PT, R4, 0x30, PT ;  /* 0x000000300400780c */ /* 0x000fe20003f64270 */
[----:B------:R-:W-:Y:S03]  /*39c0*/  BSSY B1, `(.L_x_78) ;  /* 0x0000008000017945 */ /* 0x000fe60003800000 */
[----:B------:R-:W-:-:S04]  /*39d0*/  FMUL R14, R21, R90 ;  /* 0x0000005a150e7220 */ /* 0x000fc80000400000 */
[----:B------:R-:W-:-:S05]  /*39e0*/  FFMA R14, R79, R88, R14 ;  /* 0x000000584f0e7223 */ /* 0x000fca000000000e */
[----:B------:R-:W-:-:S05]  /*39f0*/  F2FP.F16.F32.PACK_AB R14, RZ, R14 ;  /* 0x0000000eff0e723e */ /* 0x000fca00000000ff */
[----:B------:R0:W-:Y:S01]  /*3a00*/  @P0 STG.E.U16 desc[UR36][R58.64+0x52], R14 ;  /* 0x0000520e3a000986 */ /* 0x0001e2000c101524 */
[----:B------:R-:W-:-:S13]  /*3a10*/  ISETP.GT.AND P0, PT, R3, RZ, P3 ;  /* 0x000000ff0300720c */ /* 0x000fda0001f04270 */
[----:B0-----:R-:W-:Y:S05]  /*3a20*/  @!P0 BRA `(.L_x_79) ;  /* 0x0000000000048947 */ /* 0x001fea0003800000 */
[----:B------:R0:W5:Y:S02]  /*3a30*/  LDG.E.LTC128B.U16 R104, desc[UR36][R8.64+0x60] ;  /* 0x0000602408687981 */ /* 0x000164000c1e1520 */
.L_x_79:
[----:B------:R-:W-:Y:S05]  /*3a40*/  BSYNC B1 ;  /* 0x0000000000017941 */ /* 0x000fea0003800000 */
.L_x_78:
        /* <DEDUP_REMOVED lines=13> */
.L_x_81:
[----:B------:R-:W-:Y:S05]  /*3b20*/  BSYNC B1 ;  /* 0x0000000000017941 */ /* 0x000fea0003800000 */
.L_x_80:
        /* <DEDUP_REMOVED lines=11> */
.L_x_83:
[----:B------:R-:W-:Y:S05]  /*3be0*/  BSYNC B1 ;  /* 0x0000000000017941 */ /* 0x000fea0003800000 */
.L_x_82:
        /* <DEDUP_REMOVED lines=9> */
.L_x_85:
[----:B------:R-:W-:Y:S05]  /*3c80*/  BSYNC B1 ;  /* 0x0000000000017941 */ /* 0x000fea0003800000 */
.L_x_84:
        /* <DEDUP_REMOVED lines=10> */
.L_x_87:
[----:B------:R-:W-:Y:S05]  /*3d30*/  BSYNC B1 ;  /* 0x0000000000017941 */ /* 0x000fea0003800000 */
.L_x_86:
[----:B-----5:R-:W-:Y:S01]  /*3d40*/  HADD2.F32 R21, -RZ, R104.H0_H0 ;  /* 0x20000068ff157230 */ /* 0x020fe20000004100 */
[----:B------:R-:W-:Y:S01]  /*3d50*/  BSSY B1, `(.L_x_88) ;  /* 0x0000011000017945 */ /* 0x000fe20003800000 */
[----:B------:R-:W-:Y:S02]  /*3d60*/  @P0 IMAD.MOV.U32 R66, RZ, RZ, R94 ;  /* 0x000000ffff420224 */ /* 0x000fe400078e005e */
[----:B------:R-:W-:Y:S02]  /*3d70*/  @P0 IMAD.MOV.U32 R67, RZ, RZ, R95 ;  /* 0x000000ffff430224 */ /* 0x000fe400078e005f */
[----:B------:R-:W-:-:S04]  /*3d80*/  FMUL R21, R21, R90 ;  /* 0x0000005a15157220 */ /* 0x000fc80000400000 */
[----:B------:R-:W-:-:S05]  /*3d90*/  FFMA R21, R84, R88, R21 ;  /* 0x0000005854157223 */ /* 0x000fca0000000015 */
[----:B------:R-:W-:-:S05]  /*3da0*/  F2FP.F16.F32.PACK_AB R21, RZ, R21 ;  /* 0x00000015ff15723e */ /* 0x000fca00000000ff */
[----:B------:R1:W-:Y:S01]  /*3db0*/  @P0 STG.E.U16 desc[UR36][R66.64+0x70], R21 ;  /* 0x0000701542000986 */ /* 0x0003e2000c101524 */
[----:B------:R-:W-:-:S05]  /*3dc0*/  IADD3 R20, P0, R5, R100, RZ ;  /* 0x0000006405147210 */ /* 0x000fca0007f1e0ff */
[----:B-1----:R-:W-:Y:S01]  /*3dd0*/  IMAD.X R21, R15, 0x1, R101, P0 ;  /* 0x000000010f157824 */ /* 0x002fe200000e0665 */
[----:B------:R-:W-:-:S05]  /*3de0*/  IADD3 R64, P0, R5, R100, RZ ;  /* 0x0000006405407210 */ /* 0x000fca0007f1e0ff */
[----:B------:R-:W-:Y:S01]  /*3df0*/  IMAD.X R65, R15, 0x1, R101, P0 ;  /* 0x000000010f417824 */ /* 0x000fe200000e0665 */
[----:B------:R-:W-:-:S05]  /*3e00*/  IADD3 R14, P0, R5, R94, RZ ;  /* 0x0000005e050e7210 */ /* 0x000fca0007f1e0ff */
[----:B------:R-:W-:Y:S01]  /*3e10*/  IMAD.X R15, R15, 0x1, R95, P0 ;  /* 0x000000010f0f7824 */ /* 0x000fe200000e065f */
[----:B------:R-:W-:-:S04]  /*3e20*/  ISETP.GT.AND P0, PT, R4, 0x39, PT ;  /* 0x000000390400780c */ /* 0x000fc80003f04270 */
[----:B------:R-:W-:-:S13]  /*3e30*/  ISETP.GT.AND P4, PT, R3, RZ, P0 ;  /* 0x000000ff0300720c */ /* 0x000fda0000784270 */
[----:B------:R-:W-:Y:S05]  /*3e40*/  @!P4 BRA `(.L_x_89) ;  /* 0x000000000004c947 */ /* 0x000fea0003800000 */
[----:B------:R1:W5:Y:S02]  /*3e50*/  LDG.E.LTC128B.U16 R104, desc[UR36][R8.64+0x72] ;  /* 0x0000722408687981 */ /* 0x000364000c1e1520 */
.L_x_89:
[----:B------:R-:W-:Y:S05]  /*3e60*/  BSYNC B1 ;  /* 0x0000000000017941 */ /* 0x000fea0003800000 */
.L_x_88:
        /* <DEDUP_REMOVED lines=9> */
.L_x_91:
[----:B------:R-:W-:Y:S05]  /*3f00*/  BSYNC B1 ;  /* 0x0000000000017941 */ /* 0x000fea0003800000 */
.L_x_90:
        /* <DEDUP_REMOVED lines=9> */
.L_x_93:
[----:B------:R-:W-:Y:S05]  /*3fa0*/  BSYNC B1 ;  /* 0x0000000000017941 */ /* 0x000fea0003800000 */
.L_x_92:
[----:B-----5:R-:W-:-:S05]  /*3fb0*/  HADD2.F32 R5, -RZ, R104.H0_H0 ;  /* 0x20000068ff057230 */ /* 0x020fca0000004100 */
[----:B------:R-:W-:-:S04]  /*3fc0*/  FMUL R4, R5, R90 ;  /* 0x0000005a05047220 */ /* 0x000fc80000400000 */
[----:B------:R-:W-:-:S05]  /*3fd0*/  FFMA R4, R87, R88, R4 ;  /* 0x0000005857047223 */ /* 0x000fca0000000004 */
[----:B------:R-:W-:-:S05]  /*3fe0*/  F2FP.F16.F32.PACK_AB R4, RZ, R4 ;  /* 0x00000004ff04723e */ /* 0x000fca00000000ff */
[----:B------:R0:W-:Y:S01]  /*3ff0*/  @P4 STG.E.U16 desc[UR36][R58.64+0x72], R4 ;  /* 0x000072043a004986 */ /* 0x0001e2000c101524 */
[----:B------:R-:W-:-:S13]  /*4000*/  ISETP.GT.AND P4, PT, R3, 0x80, P6 ;  /* 0x000000800300780c */ /* 0x000fda0003784270 */
[----:B------:R-:W2:Y:S01]  /*4010*/  @P4 LDG.E.LTC128B.U16 R104, desc[UR36][R62.64] ;  /* 0x000000243e684981 */ /* 0x000ea2000c1e1520 */
[----:B------:R-:W-:Y:S01]  /*4020*/  BSSY B1, `(.L_x_94) ;  /* 0x000000a000017945 */ /* 0x000fe20003800000 */
[----:B--2---:R-:W-:-:S05]  /*4030*/  HADD2.F32 R5, -RZ, R104.H0_H0 ;  /* 0x20000068ff057230 */ /* 0x004fca0000004100 */
[----:B------:R-:W-:-:S04]  /*4040*/  FMUL R5, R5, R90 ;  /* 0x0000005a05057220 */ /* 0x000fc80000400000 */
[----:B------:R-:W-:-:S05]  /*4050*/  FFMA R5, R24, R88, R5 ;  /* 0x0000005818057223 */ /* 0x000fca0000000005 */
[----:B------:R-:W-:-:S05]  /*4060*/  F2FP.F16.F32.PACK_AB R5, RZ, R5 ;  /* 0x00000005ff05723e */ /* 0x000fca00000000ff */
[----:B------:R0:W-:Y:S01]  /*4070*/  @P4 STG.E.U16 desc[UR36][R14.64], R5 ;  /* 0x000000050e004986 */ /* 0x0001e2000c101524 */
[----:B------:R-:W-:-:S04]  /*4080*/  ISETP.NE.AND P4, PT, R107, RZ, PT ;  /* 0x000000ff6b00720c */ /* 0x000fc80003f85270 */
[----:B------:R-:W-:-:S13]  /*4090*/  ISETP.GT.AND P4, PT, R3, 0x80, P4 ;  /* 0x000000800300780c */ /* 0x000fda0002784270 */
[----:B0-----:R-:W-:Y:S05]  /*40a0*/  @!P4 BRA `(.L_x_95) ;  /* 0x000000000004c947 */ /* 0x001fea0003800000 */
[----:B------:R0:W5:Y:S02]  /*40b0*/  LDG.E.LTC128B.U16 R104, desc[UR36][R60.64+0x2] ;  /* 0x000002243c687981 */ /* 0x000164000c1e1520 */
.L_x_95:
[----:B------:R-:W-:Y:S05]  /*40c0*/  BSYNC B1 ;  /* 0x0000000000017941 */ /* 0x000fea0003800000 */
.L_x_94:
[----:B-----5:R-:W-:Y:S01]  /*40d0*/  HADD2.F32 R5, -RZ, R104.H0_H0 ;  /* 0x20000068ff057230 */ /* 0x020fe20000004100 */
[----:B------:R-:W-:Y:S01]  /*40e0*/  ISETP.GT.AND P6, PT, R3, 0x88, P6 ;  /* 0x000000880300780c */ /* 0x000fe200037c4270 */
[----:B------:R-:W-:Y:S03]  /*40f0*/  BSSY B1, `(.L_x_96) ;  /* 0x000000a000017945 */ /* 0x000fe60003800000 */
[----:B------:R-:W-:Y:S01]  /*4100*/  FMUL R4, R5, R90 ;  /* 0x0000005a05047220 */ /* 0x000fe20000400000 */
[----:B------:R-:W-:-:S03]  /*4110*/  @P4 IMAD.MOV.U32 R5, RZ, RZ, R15 ;  /* 0x000000ffff054224 */ /* 0x000fc600078e000f */
[----:B------:R-:W-:-:S05]  /*4120*/  FFMA R4, R25, R88, R4 ;  /* 0x0000005819047223 */ /* 0x000fca0000000004 */
[----:B------:R-:W-:-:S04]  /*4130*/  F2FP.F16.F32.PACK_AB R4, RZ, R4 ;  /* 0x00000004ff04723e */ /* 0x000fc800000000ff */
[----:B-1-34-:R-:W-:Y:S01]  /*4140*/  PRMT R8, R4, 0x7610, R8 ;  /* 0x0000761004087816 */ /* 0x01afe20000000008 */
[----:B------:R-:W-:-:S05]  /*4150*/  @P4 IMAD.MOV.U32 R4, RZ, RZ, R14 ;  /* 0x000000ffff044224 */ /* 0x000fca00078e000e */
[----:B------:R1:W-:Y:S01]  /*4160*/  @P4 STG.E.U16 desc[UR36][R4.64+0x2], R8 ;  /* 0x0000020804004986 */ /* 0x0003e2000c101524 */
[----:B------:R-:W-:Y:S05]  /*4170*/  @!P6 BRA `(.L_x_97) ;  /* 0x000000000004e947 */ /* 0x000fea0003800000 */
[----:B------:R2:W5:Y:S02]  /*4180*/  LDG.E.LTC128B.U16 R104, desc[UR36][R6.64] ;  /* 0x0000002406687981 */ /* 0x000564000c1e1520 */
.L_x_97:
[----:B------:R-:W-:Y:S05]  /*4190*/  BSYNC B1 ;  /* 0x0000000000017941 */ /* 0x000fea0003800000 */
.L_x_96:
[----:B-1---5:R-:W-:Y:S01]  /*41a0*/  HADD2.F32 R5, -RZ, R104.H0_H0 ;  /* 0x20000068ff057230 */ /* 0x022fe20000004100 */
[----:B------:R-:W-:Y:S01]  /*41b0*/  ISETP.NE.AND P4, PT, R107, RZ, PT ;  /* 0x000000ff6b00720c */ /* 0x000fe20003f85270 */
[----:B------:R-:W-:Y:S03]  /*41c0*/  BSSY B1, `(.L_x_98) ;  /* 0x0000008000017945 */ /* 0x000fe60003800000 */
[----:B------:R-:W-:Y:S01]  /*41d0*/  FMUL R5, R5, R90 ;  /* 0x0000005a05057220 */ /* 0x000fe20000400000 */
[----:B------:R-:W-:-:S03]  /*41e0*/  ISETP.GT.AND P4, PT, R3, 0x88, P4 ;  /* 0x000000880300780c */ /* 0x000fc60002784270 */
[----:B------:R-:W-:-:S05]  /*41f0*/  FFMA R5, R26, R88, R5 ;  /* 0x000000581a057223 */ /* 0x000fca0000000005 */
[----:B------:R-:W-:-:S05]  /*4200*/  F2FP.F16.F32.PACK_AB R5, RZ, R5 ;  /* 0x00000005ff05723e */ /* 0x000fca00000000ff */
[----:B------:R1:W-:Y:S01]  /*4210*/  @P6 STG.E.U16 desc[UR36][R20.64], R5 ;  /* 0x0000000514006986 */ /* 0x0003e2000c101524 */
[----:B------:R-:W-:Y:S05]  /*4220*/  @!P4 BRA `(.L_x_99) ;  /* 0x000000000004c947 */ /* 0x000fea0003800000 */
[----:B------:R3:W5:Y:S02]  /*4230*/  LDG.E.LTC128B.U16 R104, desc[UR36][R10.64+0x2] ;  /* 0x000002240a687981 */ /* 0x000764000c1e1520 */
.L_x_99:
[----:B------:R-:W-:Y:S05]  /*4240*/  BSYNC B1 ;  /* 0x0000000000017941 */ /* 0x000fea0003800000 */
.L_x_98:
[----:B-1---5:R-:W-:Y:S01]  /*4250*/  HADD2.F32 R5, -RZ, R104.H0_H0 ;  /* 0x20000068ff057230 */ /* 0x022fe20000004100 */
[----:B------:R-:W-:Y:S01]  /*4260*/  ISETP.NE.AND P6, PT, R108, RZ, PT ;  /* 0x000000ff6c00720c */ /* 0x000fe20003fc5270 */
[----:B------:R-:W-:Y:S03]  /*4270*/  BSSY B1, `(.L_x_100) ;  /* 0x0000008000017945 */ /* 0x000fe60003800000 */
[----:B------:R-:W-:-:S04]  /*4280*/  FMUL R4, R5, R90 ;  /* 0x0000005a05047220 */ /* 0x000fc80000400000 */
[----:B------:R-:W-:-:S05]  /*4290*/  FFMA R4, R27, R88, R4 ;  /* 0x000000581b047223 */ /* 0x000fca0000000004 */
[----:B------:R-:W-:-:S05]  /*42a0*/  F2FP.F16.F32.PACK_AB R4, RZ, R4 ;  /* 0x00000004ff04723e */ /* 0x000fca00000000ff */
[----:B------:R1:W-:Y:S01]  /*42b0*/  @P4 STG.E.U16 desc[UR36][R64.64+0x2], R4 ;  /* 0x0000020440004986 */ /* 0x0003e2000c101524 */
[----:B------:R-:W-:-:S13]  /*42c0*/  ISETP.GT.AND P4, PT, R3, 0x80, P6 ;  /* 0x000000800300780c */ /* 0x000fda0003784270 */
[----:B-1----:R-:W-:Y:S05]  /*42d0*/  @!P4 BRA `(.L_x_101) ;  /* 0x000000000004c947 */ /* 0x002fea0003800000 */
[----:B------:R1:W5:Y:S02]  /*42e0*/  LDG.E.LTC128B.U16 R104, desc[UR36][R60.64+0x10] ;  /* 0x000010243c687981 */ /* 0x000364000c1e1520 */
.L_x_101:
[----:B------:R-:W-:Y:S05]  /*42f0*/  BSYNC B1 ;  /* 0x0000000000017941 */ /* 0x000fea0003800000 */
.L_x_100:
[----:B-----5:R-:W-:Y:S01]  /*4300*/  HADD2.F32 R5, -RZ, R104.H0_H0 ;  /* 0x20000068ff057230 */ /* 0x020fe20000004100 */
[----:B------:R-:W-:Y:S01]  /*4310*/  ISETP.NE.AND P6, PT, R109, RZ, PT ;  /* 0x000000ff6d00720c */ /* 0x000fe20003fc5270 */
[----:B------:R-:W-:Y:S01]  /*4320*/  @P4 IMAD.MOV.U32 R4, RZ, RZ, R14 ;  /* 0x000000ffff044224 */ /* 0x000fe200078e000e */
[----:B------:R-:W-:Y:S02]  /*4330*/  BSSY B1, `(.L_x_102) ;  /* 0x000000a000017945 */ /* 0x000fe40003800000 */
[----:B------:R-:W-:-:S04]  /*4340*/  FMUL R5, R5, R90 ;  /* 0x0000005a05057220 */ /* 0x000fc80000400000 */
[----:B------:R-:W-:-:S05]  /*4350*/  FFMA R5, R28, R88, R5 ;  /* 0x000000581c057223 */ /* 0x000fca0000000005 */
[----:B------:R-:W-:-:S04]  /*4360*/  F2FP.F16.F32.PACK_AB R5, RZ, R5 ;  /* 0x00000005ff05723e */ /* 0x000fc800000000ff */
[----:B--2---:R-:W-:Y:S01]  /*4370*/  PRMT R6, R5, 0x7610, R6 ;  /* 0x0000761005067816 */ /* 0x004fe20000000006 */
[----:B------:R-:W-:-:S05]  /*4380*/  @P4 IMAD.MOV.U32 R5, RZ, RZ, R15 ;  /* 0x000000ffff054224 */ /* 0x000fca00078e000f */
[----:B------:R2:W-:Y:S01]  /*4390*/  @P4 STG.E.U16 desc[UR36][R4.64+0x10], R6 ;  /* 0x0000100604004986 */ /* 0x0005e2000c101524 */
[----:B------:R-:W-:-:S13]  /*43a0*/  ISETP.GT.AND P4, PT, R3, 0x80, P6 ;  /* 0x000000800300780c */ /* 0x000fda0003784270 */
[----:B--2---:R-:W-:Y:S05]  /*43b0*/  @!P4 BRA `(.L_x_103) ;  /* 0x000000000004c947 */ /* 0x004fea0003800000 */
[----:B------:R2:W5:Y:S02]  /*43c0*/  LDG.E.LTC128B.U16 R104, desc[UR36][R60.64+0x12] ;  /* 0x000012243c687981 */ /* 0x000564000c1e1520 */
.L_x_103:
[----:B------:R-:W-:Y:S05]  /*43d0*/  BSYNC B1 ;  /* 0x0000000000017941 */ /* 0x000fea0003800000 */
.L_x_102:
[----:B-----5:R-:W-:Y:S01]  /*43e0*/  HADD2.F32 R5, -RZ, R104.H0_H0 ;  /* 0x20000068ff057230 */ /* 0x020fe20000004100 */
[----:B------:R-:W-:Y:S04]  /*43f0*/  BSSY B1, `(.L_x_104) ;  /* 0x000000c000017945 */ /* 0x000fe80003800000 */
[----:B------:R-:W-:Y:S01]  /*4400*/  FMUL R4, R5, R90 ;  /* 0x0000005a05047220 */ /* 0x000fe20000400000 */
[----:B------:R-:W-:-:S03]  /*4410*/  @P4 IMAD.MOV.U32 R5, RZ, RZ, R15 ;  /* 0x000000ffff054224 */ /* 0x000fc600078e000f */
[----:B------:R-:W-:-:S05]  /*4420*/  FFMA R4, R29, R88, R4 ;  /* 0x000000581d047223 */ /* 0x000fca0000000004 */
[----:B------:R-:W-:-:S04]  /*4430*/  F2FP.F16.F32.PACK_AB R4, RZ, R4 ;  /* 0x00000004ff04723e */ /* 0x000fc800000000ff */
[----:B------:R-:W-:Y:S01]  /*4440*/  PRMT R6, R4, 0x7610, R6 ;  /* 0x0000761004067816 */ /* 0x000fe20000000006 */
[----:B------:R-:W-:-:S05]  /*4450*/  @P4 IMAD.MOV.U32 R4, RZ, RZ, R14 ;  /* 0x000000ffff044224 */ /* 0x000fca00078e000e */
[----:B------:R4:W-:Y:S01]  /*4460*/  @P4 STG.E.U16 desc[UR36][R4.64+0x12], R6 ;  /* 0x0000120604004986 */ /* 0x0009e2000c101524 */
[----:B------:R-:W-:-:S04]  /*4470*/  ISETP.NE.AND P4, PT, R108, RZ, PT ;  /* 0x000000ff6c00720c */ /* 0x000fc80003f85270 */
[----:B------:R-:W-:-:S13]  /*4480*/  ISETP.GT.AND P4, PT, R3, 0x88, P4 ;  /* 0x000000880300780c */ /* 0x000fda0002784270 */
[----:B----4-:R-:W-:Y:S05]  /*4490*/  @!P4 BRA `(.L_x_105) ;  /* 0x000000000004c947 */ /* 0x010fea0003800000 */
[----:B------:R4:W5:Y:S02]  /*44a0*/  LDG.E.LTC128B.U16 R104, desc[UR36][R10.64+0x10] ;  /* 0x000010240a687981 */ /* 0x000964000c1e1520 */
.L_x_105:
[----:B------:R-:W-:Y:S05]  /*44b0*/  BSYNC B1 ;  /* 0x0000000000017941 */ /* 0x000fea0003800000 */
.L_x_104:
        /* <DEDUP_REMOVED lines=9> */
.L_x_107:
[----:B------:R-:W-:Y:S05]  /*4550*/  BSYNC B1 ;  /* 0x0000000000017941 */ /* 0x000fea0003800000 */
.L_x_106:
[----:B-----5:R-:W-:Y:S01]  /*4560*/  HADD2.F32 R5, -RZ, R104.H0_H0 ;  /* 0x20000068ff057230 */ /* 0x020fe20000004100 */
[----:B------:R-:W-:Y:S01]  /*4570*/  ISETP.NE.AND P6, PT, R105, RZ, PT ;  /* 0x000000ff6900720c */ /* 0x000fe20003fc5270 */
[----:B------:R-:W-:Y:S03]  /*4580*/  BSSY B1, `(.L_x_108) ;  /* 0x000000b000017945 */ /* 0x000fe60003800000 */
[----:B------:R-:W-:Y:S01]  /*4590*/  FMUL R4, R5, R90 ;  /* 0x0000005a05047220 */ /* 0x000fe20000400000 */
[----:B------:R-:W-:-:S03]  /*45a0*/  @P4 IMAD.MOV.U32 R5, RZ, RZ, R13 ;  /* 0x000000ffff054224 */ /* 0x000fc600078e000d */
[----:B------:R-:W-:-:S05]  /*45b0*/  FFMA R4, R31, R88, R4 ;  /* 0x000000581f047223 */ /* 0x000fca0000000004 */
[----:B------:R-:W-:-:S04]  /*45c0*/  F2FP.F16.F32.PACK_AB R4, RZ, R4 ;  /* 0x00000004ff04723e */ /* 0x000fc800000000ff */
[----:B------:R-:W-:Y:S01]  /*45d0*/  PRMT R6, R4, 0x7610, R6 ;  /* 0x0000761004067816 */ /* 0x000fe20000000006 */
[----:B------:R-:W-:-:S05]  /*45e0*/  @P4 IMAD.MOV.U32 R4, RZ, RZ, R12 ;  /* 0x000000ffff044224 */ /* 0x000fca00078e000c */
[----:B------:R0:W-:Y:S01]  /*45f0*/  @P4 STG.E.U16 desc[UR36][R4.64+0x12], R6 ;  /* 0x0000120604004986 */ /* 0x0001e2000c101524 */
[----:B------:R-:W-:-:S13]  /*4600*/  ISETP.GT.AND P4, PT, R3, 0x80, P6 ;  /* 0x000000800300780c */ /* 0x000fda0003784270 */
[----:B0-----:R-:W-:Y:S05]  /*4610*/  @!P4 BRA `(.L_x_109) ;  /* 0x000000000004c947 */ /* 0x001fea0003800000 */
[----:B------:R0:W5:Y:S02]  /*4620*/  LDG.E.LTC128B.U16 R104, desc[UR36][R60.64+0x20] ;  /* 0x000020243c687981 */ /* 0x000164000c1e1520 */
.L_x_109:
[----:B------:R-:W-:Y:S05]  /*4630*/  BSYNC B1 ;  /* 0x0000000000017941 */ /* 0x000fea0003800000 */
.L_x_108:
[----:B-----5:R-:W-:Y:S01]  /*4640*/  HADD2.F32 R5, -RZ, R104.H0_H0 ;  /* 0x20000068ff057230 */ /* 0x020fe20000004100 */
[----:B------:R-:W-:Y:S01]  /*4650*/  ISETP.NE.AND P6, PT, R89, RZ, PT ;  /* 0x000000ff5900720c */ /* 0x000fe20003fc5270 */
        /* <DEDUP_REMOVED lines=11> */
.L_x_111:
[----:B------:R-:W-:Y:S05]  /*4710*/  BSYNC B1 ;  /* 0x0000000000017941 */ /* 0x000fea0003800000 */
.L_x_110:
        /* <DEDUP_REMOVED lines=11> */
[----:B0-----:R-:W-:Y:S05]  /*47d0*/  @!P4 BRA `(.L_x_113) ;  /* 0x000000000004c947 */ /* 0x001fea0003800000 */
[----:B------:R0:W5:Y:S02]  /*47e0*/  LDG.E.LTC128B.U16 R104, desc[UR36][R10.64+0x20] ;  /* 0x000020240a687981 */ /* 0x000164000c1e1520 */
.L_x_113:
[----:B------:R-:W-:Y:S05]  /*47f0*/  BSYNC B1 ;  /* 0x0000000000017941 */ /* 0x000fea0003800000 */
.L_x_112:
[----:B-----5:R-:W-:Y:S01]  /*4800*/  HADD2.F32 R5, -RZ, R104.H0_H0 ;  /* 0x20000068ff057230 */ /* 0x020fe20000004100 */
[----:B------:R-:W-:Y:S01]  /*4810*/  BSSY B1, `(.L_x_114) ;  /* 0x000000b000017945 */ /* 0x000fe20003800000 */
[----:B------:R-:W-:-:S03]  /*4820*/  @P4 IMAD.MOV.U32 R4, RZ, RZ, R12 ;  /* 0x000000ffff044224 */ /* 0x000fc600078e000c */
        /* <DEDUP_REMOVED lines=9> */
.L_x_115:
[----:B------:R-:W-:Y:S05]  /*48c0*/  BSYNC B1 ;  /* 0x0000000000017941 */ /* 0x000fea0003800000 */
.L_x_114:
        /* <DEDUP_REMOVED lines=13> */
.L_x_117:
[----:B------:R-:W-:Y:S05]  /*49a0*/  BSYNC B1 ;  /* 0x0000000000017941 */ /* 0x000fea0003800000 */
.L_x_116:
        /* <DEDUP_REMOVED lines=13> */
.L_x_119:
[----:B------:R-:W-:Y:S05]  /*4a80*/  BSYNC B1 ;  /* 0x0000000000017941 */ /* 0x000fea0003800000 */
.L_x_118:
        /* <DEDUP_REMOVED lines=13> */
.L_x_121:
[----:B------:R-:W-:Y:S05]  /*4b60*/  BSYNC B1 ;  /* 0x0000000000017941 */ /* 0x000fea0003800000 */
.L_x_120:
        /* <DEDUP_REMOVED lines=12> */
.L_x_123:
[----:B------:R-:W-:Y:S05]  /*4c30*/  BSYNC B1 ;  /* 0x0000000000017941 */ /* 0x000fea0003800000 */
.L_x_122:
        /* <DEDUP_REMOVED lines=13> */
.L_x_125:
[----:B------:R-:W-:Y:S05]  /*4d10*/  BSYNC B1 ;  /* 0x0000000000017941 */ /* 0x000fea0003800000 */
.L_x_124:
        /* <DEDUP_REMOVED lines=13> */
.L_x_127:
[----:B------:R-:W-:Y:S05]  /*4df0*/  BSYNC B1 ;  /* 0x0000000000017941 */ /* 0x000fea0003800000 */
.L_x_126:
        /* <DEDUP_REMOVED lines=13> */
.L_x_129:
[----:B------:R-:W-:Y:S05]  /*4ed0*/  BSYNC B1 ;  /* 0x0000000000017941 */ /* 0x000fea0003800000 */
.L_x_128:
        /* <DEDUP_REMOVED lines=12> */
.L_x_131:
[----:B------:R-:W-:Y:S05]  /*4fa0*/  BSYNC B1 ;  /* 0x0000000000017941 */ /* 0x000fea0003800000 */
.L_x_130:
        /* <DEDUP_REMOVED lines=13> */
.L_x_133:
[----:B------:R-:W-:Y:S05]  /*5080*/  BSYNC B1 ;  /* 0x0000000000017941 */ /* 0x000fea0003800000 */
.L_x_132:
        /* <DEDUP_REMOVED lines=12> */
.L_x_135:
[----:B------:R-:W-:Y:S05]  /*5150*/  BSYNC B1 ;  /* 0x0000000000017941 */ /* 0x000fea0003800000 */
.L_x_134:
        /* <DEDUP_REMOVED lines=12> */
.L_x_137:
[----:B------:R-:W-:Y:S05]  /*5220*/  BSYNC B1 ;  /* 0x0000000000017941 */ /* 0x000fea0003800000 */
.L_x_136:
[----:B-----5:R-:W-:Y:S01]  /*5230*/  HADD2.F32 R5, -RZ, R104.H0_H0 ;  /* 0x20000068ff057230 */ /* 0x020fe20000004100 */
[----:B------:R-:W-:Y:S01]  /*5240*/  ISETP.GT.AND P5, PT, R3, 0x88, P5 ;  /* 0x000000880300780c */ /* 0x000fe20002fa4270 */
        /* <DEDUP_REMOVED lines=8> */
[----:B------:R-:W-:Y:S05]  /*52d0*/  @!P5 BRA `(.L_x_139) ;  /* 0x000000000004d947 */ /* 0x000fea0003800000 */
[----:B------:R0:W5:Y:S02]  /*52e0*/  LDG.E.LTC128B.U16 R104, desc[UR36][R10.64+0x52] ;  /* 0x000052240a687981 */ /* 0x000164000c1e1520 */
.L_x_139:
[----:B------:R-:W-:Y:S05]  /*52f0*/  BSYNC B1 ;  /* 0x0000000000017941 */ /* 0x000fea0003800000 */
.L_x_138:
[----:B0----5:R-:W-:Y:S01]  /*5300*/  HADD2.F32 R5, -RZ, R104.H0_H0 ;  /* 0x20000068ff057230 */ /* 0x021fe20000004100 */
[----:B------:R-:W-:Y:S01]  /*5310*/  ISETP.GT.AND P4, PT, R3, 0x80, P3 ;  /* 0x000000800300780c */ /* 0x000fe20001f84270 */
        /* <DEDUP_REMOVED lines=8> */
[----:B------:R-:W-:Y:S05]  /*53a0*/  @!P4 BRA `(.L_x_141) ;  /* 0x000000000004c947 */ /* 0x000fea0003800000 */
[----:B------:R0:W5:Y:S02]  /*53b0*/  LDG.E.LTC128B.U16 R104, desc[UR36][R60.64+0x60] ;  /* 0x000060243c687981 */ /* 0x000164000c1e1520 */
.L_x_141:
[----:B------:R-:W-:Y:S05]  /*53c0*/  BSYNC B1 ;  /* 0x0000000000017941 */ /* 0x000fea0003800000 */
.L_x_140:
[----:B0----5:R-:W-:Y:S01]  /*53d0*/  HADD2.F32 R5, -RZ, R104.H0_H0 ;  /* 0x20000068ff057230 */ /* 0x021fe20000004100 */
        /* <DEDUP_REMOVED lines=11> */
.L_x_143:
[----:B------:R-:W-:Y:S05]  /*5490*/  BSYNC B1 ;  /* 0x0000000000017941 */ /* 0x000fea0003800000 */
.L_x_142:
        /* <DEDUP_REMOVED lines=12> */
.L_x_145:
[----:B------:R-:W-:Y:S05]  /*5560*/  BSYNC B1 ;  /* 0x0000000000017941 */ /* 0x000fea0003800000 */
.L_x_144:
        /* <DEDUP_REMOVED lines=12> */
.L_x_147:
[----:B------:R-:W-:Y:S05]  /*5630*/  BSYNC B1 ;  /* 0x0000000000017941 */ /* 0x000fea0003800000 */
.L_x_146:
        /* <DEDUP_REMOVED lines=12> */
.L_x_149:
[----:B------:R-:W-:Y:S05]  /*5700*/  BSYNC B1 ;  /* 0x0000000000017941 */ /* 0x000fea0003800000 */
.L_x_148:
        /* <DEDUP_REMOVED lines=12> */
.L_x_151:
[----:B------:R-:W-:Y:S05]  /*57d0*/  BSYNC B1 ;  /* 0x0000000000017941 */ /* 0x000fea0003800000 */
.L_x_150:
        /* <DEDUP_REMOVED lines=9> */
.L_x_153:
[----:B------:R-:W-:Y:S05]  /*5870*/  BSYNC B1 ;  /* 0x0000000000017941 */ /* 0x000fea0003800000 */
.L_x_152:
[----:B-----5:R-:W-:Y:S01]  /*5880*/  HADD2.F32 R5, -RZ, R104.H0_H0 ;  /* 0x20000068ff057230 */ /* 0x020fe20000004100 */
[----:B------:R-:W-:Y:S01]  /*5890*/  ISETP.GT.AND P0, PT, R3, 0x88, P0 ;  /* 0x000000880300780c */ /* 0x000fe20000704270 */
[----:B0-----:R-:W-:Y:S01]  /*58a0*/  @P1 IMAD.MOV.U32 R4, RZ, RZ, R12 ;  /* 0x000000ffff041224 */ /* 0x001fe200078e000c */
        /* <DEDUP_REMOVED lines=9> */
.L_x_155:
[----:B------:R-:W-:Y:S05]  /*5940*/  BSYNC B1 ;  /* 0x0000000000017941 */ /* 0x000fea0003800000 */
.L_x_154:
[----:B------:R-:W-:Y:S05]  /*5950*/  @!P0 BRA `(.L_x_156) ;  /* 0x0000001400f08947 */ /* 0x000fea0003800000 */
[----:B-----5:R-:W-:-:S05]  /*5960*/  HADD2.F32 R3, -RZ, R104.H0_H0 ;  /* 0x20000068ff037230 */ /* 0x020fca0000004100 */
[----:B0-----:R-:W-:-:S04]  /*5970*/  FMUL R4, R3, R90 ;  /* 0x0000005a03047220 */ /* 0x001fc80000400000 */
[----:B------:R-:W-:-:S05]  /*5980*/  FFMA R4, R55, R88, R4 ;  /* 0x0000005837047223 */ /* 0x000fca0000000004 */
[----:B------:R-:W-:-:S05]  /*5990*/  F2FP.F16.F32.PACK_AB R4, RZ, R4 ;  /* 0x00000004ff04723e */ /* 0x000fca00000000ff */
[----:B------:R0:W-:Y:S01]  /*59a0*/  STG.E.U16 desc[UR36][R12.64+0x72], R4 ;  /* 0x000072040c007986 */ /* 0x0001e2000c101524 */
[----:B------:R-:W-:Y:S05]  /*59b0*/  BRA `(.L_x_156) ;  /* 0x0000001400d87947 */ /* 0x000fea0003800000 */
.L_x_33:
[----:B------:R-:W-:Y:S01]  /*59c0*/  ULDC.64 UR4, c[0x0][0x5c0] ;  /* 0x0001700000047ab9 */ /* 0x000fe20000000a00 */
[----:B------:R-:W-:Y:S01]  /*59d0*/  ISETP.GT.AND P3, PT, R4, 0x1, PT ;  /* 0x000000010400780c */ /* 0x000fe20003f64270 */
[-C--:B------:R-:W-:Y:S01]  /*59e0*/  FMUL R56, R56, R88.reuse ;  /* 0x0000005838387220 */ /* 0x080fe20000400000 */
[----:B------:R-:W-:Y:S01]  /*59f0*/  LEA R14, P1, R104, UR4, 0x1 ;  /* 0x00000004680e7c11 */ /* 0x000fe2000f8208ff */
[-C--:B------:R-:W-:Y:S01]  /*5a00*/  FMUL R57, R57, R88.reuse ;  /* 0x0000005839397220 */ /* 0x080fe20000400000 */
[----:B------:R-:W-:Y:S01]  /*5a10*/  IMAD.SHL.U32 R7, R12, 0x10, RZ ;  /* 0x000000100c077824 */ /* 0x000fe200078e00ff */
[C---:B------:R-:W-:Y:S01]  /*5a20*/  ISETP.GT.AND P2, PT, R3.reuse, 0x8, P6 ;  /* 0x000000080300780c */ /* 0x040fe20003744270 */
[-C--:B------:R-:W-:Y:S01]  /*5a30*/  FMUL R58, R58, R88.reuse ;  /* 0x000000583a3a7220 */ /* 0x080fe20000400000 */
[----:B------:R-:W-:Y:S01]  /*5a40*/  LEA.HI.X R15, R104, UR5, R95, 0x1, P1 ;  /* 0x00000005680f7c11 */ /* 0x000fe200088f0c5f */
[----:B------:R-:W-:Y:S01]  /*5a50*/  IMAD.SHL.U32 R89, R12, 0x100, RZ ;  /* 0x000001000c597824 */ /* 0x000fe200078e00ff */
[----:B------:R-:W-:Y:S01]  /*5a60*/  ISETP.GT.AND P1, PT, R3, RZ, P3 ;  /* 0x000000ff0300720c */ /* 0x000fe20001f24270 */
[----:B------:R-:W-:Y:S01]  /*5a70*/  FMUL R59, R59, R88 ;  /* 0x000000583b3b7220 */ /* 0x000fe20000400000 */
[----:B------:R-:W-:Y:S01]  /*5a80*/  F2FP.F16.F32.PACK_AB R56, RZ, R56 ;  /* 0x00000038ff38723e */ /* 0x000fe200000000ff */
[-C--:B------:R-:W-:Y:S01]  /*5a90*/  FMUL R60, R60, R88.reuse ;  /* 0x000000583c3c7220 */ /* 0x080fe20000400000 */
[----:B------:R-:W-:Y:S01]  /*5aa0*/  F2FP.F16.F32.PACK_AB R57, RZ, R57 ;  /* 0x00000039ff39723e */ /* 0x000fe200000000ff */
[-C--:B------:R-:W-:Y:S01]  /*5ab0*/  FMUL R61, R61, R88.reuse ;  /* 0x000000583d3d7220 */ /* 0x080fe20000400000 */
[----:B------:R-:W-:Y:S01]  /*5ac0*/  SHF.L.U64.HI R5, R12, 0x4, R13 ;  /* 0x000000040c057819 */ /* 0x000fe2000001020d */
[----:B------:R-:W-:Y:S01]  /*5ad0*/  @P0 STG.E.U16 desc[UR36][R14.64], R56 ;  /* 0x000000380e000986 */ /* 0x000fe2000c101524 */
[----:B------:R-:W-:Y:S01]  /*5ae0*/  PRMT R9, R57, 0x7610, R9 ;  /* 0x0000761039097816 */ /* 0x000fe20000000009 */
[----:B------:R-:W-:Y:S01]  /*5af0*/  FMUL R63, R63, R88 ;  /* 0x000000583f3f7220 */ /* 0x000fe20000400000 */
[----:B------:R-:W-:Y:S01]  /*5b00*/  IADD3 R8, P0, R7, R14, RZ ;  /* 0x0000000e07087210 */ /* 0x000fe20007f1e0ff */
[----:B------:R-:W-:Y:S01]  /*5b10*/  FMUL R62, R62, R88 ;  /* 0x000000583e3e7220 */ /* 0x000fe20000400000 */
[----:B------:R-:W-:Y:S01]  /*5b20*/  F2FP.F16.F32.PACK_AB R58, RZ, R58 ;  /* 0x0000003aff3a723e */ /* 0x000fe200000000ff */
[--C-:B------:R-:W-:Y:S01]  /*5b30*/  @P1 IMAD.MOV.U32 R10, RZ, RZ, R14.reuse ;  /* 0x000000ffff0a1224 */ /* 0x100fe200078e000e */
[----:B------:R-:W-:Y:S01]  /*5b40*/  SHF.L.U64.HI R57, R12, 0x8, R13 ;  /* 0x000000080c397819 */ /* 0x000fe2000001020d */
[--C-:B------:R-:W-:Y:S01]  /*5b50*/  @P1 IMAD.MOV.U32 R11, RZ, RZ, R15.reuse ;  /* 0x000000ffff0b1224 */ /* 0x100fe200078e000f */
[----:B------:R-:W-:Y:S01]  /*5b60*/  ISETP.GT.AND P4, PT, R4, 0x8, PT ;  /* 0x000000080400780c */ /* 0x000fe20003f84270 */
[-C--:B------:R-:W-:Y:S01]  /*5b70*/  FMUL R64, R64, R88.reuse ;  /* 0x0000005840407220 */ /* 0x080fe20000400000 */
[----:B------:R-:W-:Y:S01]  /*5b80*/  F2FP.F16.F32.PACK_AB R59, RZ, R59 ;  /* 0x0000003bff3b723e */ /* 0x000fe200000000ff */
[----:B------:R-:W-:Y:S01]  /*5b90*/  FMUL R65, R65, R88 ;  /* 0x0000005841417220 */ /* 0x000fe20000400000 */
[----:B------:R0:W-:Y:S01]  /*5ba0*/  @P1 STG.E.U16 desc[UR36][R10.64+0x2], R9 ;  /* 0x000002090a001986 */ /* 0x0001e2000c101524 */
[----:B------:R-:W-:Y:S01]  /*5bb0*/  F2FP.F16.F32.PACK_AB R60, RZ, R60 ;  /* 0x0000003cff3c723e */ /* 0x000fe200000000ff */
[-C--:B------:R-:W-:Y:S01]  /*5bc0*/  FMUL R66, R66, R88.reuse ;  /* 0x0000005842427220 */ /* 0x080fe20000400000 */
[----:B------:R-:W-:Y:S01]  /*5bd0*/  F2FP.F16.F32.PACK_AB R61, RZ, R61 ;  /* 0x0000003dff3d723e */ /* 0x000fe200000000ff */
[-C--:B------:R-:W-:Y:S01]  /*5be0*/  FMUL R67, R67, R88.reuse ;  /* 0x0000005843437220 */ /* 0x080fe20000400000 */
[----:B------:R-:W-:Y:S01]  /*5bf0*/  F2FP.F16.F32.PACK_AB R63, RZ, R63 ;  /* 0x0000003fff3f723e */ /* 0x000fe200000000ff */
[----:B------:R-:W-:Y:S01]  /*5c00*/  FMUL R68, R68, R88 ;  /* 0x0000005844447220 */ /* 0x000fe20000400000 */
[----:B------:R-:W-:Y:S01]  /*5c10*/  F2FP.F16.F32.PACK_AB R62, RZ, R62 ;  /* 0x0000003eff3e723e */ /* 0x000fe200000000ff */
[----:B------:R-:W-:Y:S01]  /*5c20*/  FMUL R69, R69, R88 ;  /* 0x0000005845457220 */ /* 0x000fe20000400000 */
[----:B------:R-:W-:Y:S01]  /*5c30*/  F2FP.F16.F32.PACK_AB R64, RZ, R64 ;  /* 0x00000040ff40723e */ /* 0x000fe200000000ff */
[-C--:B------:R-:W-:Y:S01]  /*5c40*/  FMUL R70, R70, R88.reuse ;  /* 0x0000005846467220 */ /* 0x080fe20000400000 */
[----:B------:R-:W-:Y:S01]  /*5c50*/  F2FP.F16.F32.PACK_AB R65, RZ, R65 ;  /* 0x00000041ff41723e */ /* 0x000fe200000000ff */
[----:B0-----:R-:W-:Y:S01]  /*5c60*/  IMAD.X R9, R5, 0x1, R15, P0 ;  /* 0x0000000105097824 */ /* 0x001fe200000e060f */
[----:B------:R-:W-:Y:S01]  /*5c70*/  ISETP.GT.AND P0, PT, R3, 0x8, P3 ;  /* 0x000000080300780c */ /* 0x000fe20001f04270 */
[-C--:B------:R-:W-:Y:S01]  /*5c80*/  FMUL R71, R71, R88.reuse ;  /* 0x0000005847477220 */ /* 0x080fe20000400000 */
[----:B------:R-:W-:Y:S01]  /*5c90*/  ISETP.GT.AND P3, PT, R4, 0x9, PT ;  /* 0x000000090400780c */ /* 0x000fe20003f64270 */
[----:B------:R-:W-:Y:S01]  /*5ca0*/  FMUL R72, R72, R88 ;  /* 0x0000005848487220 */ /* 0x000fe20000400000 */
[----:B------:R-:W-:Y:S01]  /*5cb0*/  @P2 STG.E.U16 desc[UR36][R8.64], R58 ;  /* 0x0000003a08002986 */ /* 0x000fe2000c101524 */
[----:B------:R-:W-:Y:S01]  /*5cc0*/  IADD3 R6, P1, P2, R89, R14, R7 ;  /* 0x0000000e59067210 */ /* 0x000fe20007a3e007 */
[----:B------:R-:W-:Y:S01]  /*5cd0*/  FMUL R73, R73, R88 ;  /* 0x0000005849497220 */ /* 0x000fe20000400000 */
[----:B------:R-:W-:Y:S01]  /*5ce0*/  F2FP.F16.F32.PACK_AB R66, RZ, R66 ;  /* 0x00000042ff42723e */ /* 0x000fe200000000ff */
[-C--:B------:R-:W-:Y:S01]  /*5cf0*/  FMUL R74, R74, R88.reuse ;  /* 0x000000584a4a7220 */ /* 0x080fe20000400000 */
[----:B------:R-:W-:Y:S01]  /*5d00*/  IADD3.X R7, R57, R15, R5, P1, P2 ;  /* 0x0000000f39077210 */ /* 0x000fe20000fe4405 */
[-C--:B------:R-:W-:Y:S01]  /*5d10*/  FMUL R75, R75, R88.reuse ;  /* 0x000000584b4b7220 */ /* 0x080fe20000400000 */
[C---:B------:R-:W-:Y:S01]  /*5d20*/  ISETP.GT.AND P1, PT, R3.reuse, RZ, P4 ;  /* 0x000000ff0300720c */ /* 0x040fe20002724270 */
[-C--:B------:R-:W-:Y:S01]  /*5d30*/  FMUL R76, R76, R88.reuse ;  /* 0x000000584c4c7220 */ /* 0x080fe20000400000 */
[----:B------:R-:W-:Y:S01]  /*5d40*/  @P0 STG.E.U16 desc[UR36][R8.64+0x2], R59 ;  /* 0x0000023b08000986 */ /* 0x000fe2000c101524 */
[----:B------:R-:W-:Y:S01]  /*5d50*/  ISETP.GT.AND P0, PT, R3, RZ, P3 ;  /* 0x000000ff0300720c */ /* 0x000fe20001f04270 */
[-C--:B------:R-:W-:Y:S01]  /*5d60*/  FMUL R77, R77, R88.reuse ;  /* 0x000000584d4d7220 */ /* 0x080fe20000400000 */
[----:B------:R-:W-:Y:S01]  /*5d70*/  ISETP.GT.AND P2, PT, R4, 0x11, PT ;  /* 0x000000110400780c */ /* 0x000fe20003f44270 */
[-C--:B------:R-:W-:Y:S01]  /*5d80*/  FMUL R78, R78, R88.reuse ;  /* 0x000000584e4e7220 */ /* 0x080fe20000400000 */
[----:B------:R-:W-:Y:S01]  /*5d90*/  F2FP.F16.F32.PACK_AB R67, RZ, R67 ;  /* 0x00000043ff43723e */ /* 0x000fe200000000ff */
[----:B------:R-:W-:Y:S01]  /*5da0*/  FMUL R79, R79, R88 ;  /* 0x000000584f4f7220 */ /* 0x000fe20000400000 */
[----:B------:R-:W-:Y:S01]  /*5db0*/  F2FP.F16.F32.PACK_AB R68, RZ, R68 ;  /* 0x00000044ff44723e */ /* 0x000fe200000000ff */
[-C--:B------:R-:W-:Y:S01]  /*5dc0*/  FMUL R80, R80, R88.reuse ;  /* 0x0000005850507220 */ /* 0x080fe20000400000 */
[----:B------:R-:W-:Y:S01]  /*5dd0*/  F2FP.F16.F32.PACK_AB R69, RZ, R69 ;  /* 0x00000045ff45723e */ /* 0x000fe200000000ff */
[----:B------:R-:W-:Y:S01]  /*5de0*/  FMUL R81, R81, R88 ;  /* 0x0000005851517220 */ /* 0x000fe20000400000 */
[--C-:B------:R-:W-:Y:S01]  /*5df0*/  @P1 IMAD.MOV.U32 R10, RZ, RZ, R14.reuse ;  /* 0x000000ffff0a1224 */ /* 0x100fe200078e000e */
[----:B------:R-:W-:Y:S01]  /*5e00*/  F2FP.F16.F32.PACK_AB R70, RZ, R70 ;  /* 0x00000046ff46723e */ /* 0x000fe200000000ff */
[--C-:B------:R-:W-:Y:S01]  /*5e10*/  @P1 IMAD.MOV.U32 R11, RZ, RZ, R15.reuse ;  /* 0x000000ffff0b1224 */ /* 0x100fe200078e000f */
[----:B------:R-:W-:Y:S01]  /*5e20*/  F2FP.F16.F32.PACK_AB R71, RZ, R71 ;  /* 0x00000047ff47723e */ /* 0x000fe200000000ff */
[----:B------:R-:W-:Y:S01]  /*5e30*/  FMUL R82, R82, R88 ;  /* 0x0000005852527220 */ /* 0x000fe20000400000 */
[----:B------:R-:W-:Y:S01]  /*5e40*/  F2FP.F16.F32.PACK_AB R72, RZ, R72 ;  /* 0x00000048ff48723e */ /* 0x000fe200000000ff */
[-C--:B------:R-:W-:Y:S01]  /*5e50*/  FMUL R83, R83, R88.reuse ;  /* 0x0000005853537220 */ /* 0x080fe20000400000 */
[----:B------:R0:W-:Y:S01]  /*5e60*/  @P1 STG.E.U16 desc[UR36][R10.64+0x10], R60 ;  /* 0x0000103c0a001986 */ /* 0x0001e2000c101524 */
[----:B------:R-:W-:Y:S01]  /*5e70*/  ISETP.GT.AND P1, PT, R3, 0x8, P4 ;  /* 0x000000080300780c */ /* 0x000fe20002724270 */
[-C--:B------:R-:W-:Y:S01]  /*5e80*/  FMUL R84, R84, R88.reuse ;  /* 0x0000005854547220 */ /* 0x080fe20000400000 */
[----:B------:R-:W-:Y:S01]  /*5e90*/  F2FP.F16.F32.PACK_AB R73, RZ, R73 ;  /* 0x00000049ff49723e */ /* 0x000fe200000000ff */
[----:B------:R-:W-:Y:S01]  /*5ea0*/  FMUL R85, R85, R88 ;  /* 0x0000005855557220 */ /* 0x000fe20000400000 */
[----:B------:R-:W-:Y:S01]  /*5eb0*/  F2FP.F16.F32.PACK_AB R74, RZ, R74 ;  /* 0x0000004aff4a723e */ /* 0x000fe200000000ff */
[-C--:B------:R-:W-:Y:S01]  /*5ec0*/  FMUL R86, R86, R88.reuse ;  /* 0x0000005856567220 */ /* 0x080fe20000400000 */
[----:B------:R-:W-:Y:S01]  /*5ed0*/  F2FP.F16.F32.PACK_AB R75, RZ, R75 ;  /* 0x0000004bff4b723e */ /* 0x000fe200000000ff */
[-C--:B------:R-:W-:Y:S01]  /*5ee0*/  FMUL R87, R87, R88.reuse ;  /* 0x0000005857577220 */ /* 0x080fe20000400000 */
[----:B------:R-:W-:Y:S01]  /*5ef0*/  ISETP.GT.AND P5, PT, R4, 0x28, PT ;  /* 0x000000280400780c */ /* 0x000fe20003fa4270 */
[----:B------:R-:W-:Y:S01]  /*5f00*/  FMUL R24, R24, R88 ;  /* 0x0000005818187220 */ /* 0x000fe20000400000 */
[----:B------:R-:W-:Y:S01]  /*5f10*/  F2FP.F16.F32.PACK_AB R76, RZ, R76 ;  /* 0x0000004cff4c723e */ /* 0x000fe200000000ff */
[--C-:B0-----:R-:W-:Y:S01]  /*5f20*/  @P0 IMAD.MOV.U32 R10, RZ, RZ, R14.reuse ;  /* 0x000000ffff0a0224 */ /* 0x101fe200078e000e */
[----:B------:R-:W-:Y:S01]  /*5f30*/  ISETP.GT.AND P4, PT, R4, 0x29, PT ;  /* 0x000000290400780c */ /* 0x000fe20003f84270 */
        /* <DEDUP_REMOVED lines=8> */
[C---:B------:R-:W-:Y:S01]  /*5fc0*/  ISETP.GT.AND P3, PT, R4.reuse, 0x10, PT ;  /* 0x000000100400780c */ /* 0x040fe20003f64270 */
[----:B------:R-:W-:Y:S01]  /*5fd0*/  @P1 STG.E.U16 desc[UR36][R8.64+0x10], R62 ;  /* 0x0000103e08001986 */ /* 0x000fe2000c101524 */
        /* <DEDUP_REMOVED lines=8> */
[----:B------:R-:W-:Y:S01]  /*6060*/  F2FP.F16.F32.PACK_AB R82, RZ, R82 ;  /* 0x00000052ff52723e */ /* 0x000fe200000000ff */
[----:B------:R-:W-:Y:S01]  /*6070*/  @P0 STG.E.U16 desc[UR36][R8.64+0x12], R63 ;  /* 0x0000123f08000986 */ /* 0x000fe2000c101524 */
[----:B------:R-:W-:Y:S01]  /*6080*/  ISETP.GT.AND P0, PT, R3, RZ, P3 ;  /* 0x000000ff0300720c */ /* 0x000fe20001f04270 */
[-C--:B------:R-:W-:Y:S01]  /*6090*/  FMUL R32, R32, R88.reuse ;  /* 0x0000005820207220 */ /* 0x080fe20000400000 */
[----:B------:R-:W-:Y:S01]  /*60a0*/  F2FP.F16.F32.PACK_AB R83, RZ, R83 ;  /* 0x00000053ff53723e */ /* 0x000fe200000000ff */
[----:B------:R-:W-:Y:S01]  /*60b0*/  FMUL R33, R33, R88 ;  /* 0x0000005821217220 */ /* 0x000fe20000400000 */
[----:B------:R-:W-:Y:S01]  /*60c0*/  F2FP.F16.F32.PACK_AB R84, RZ, R84 ;  /* 0x00000054ff54723e */ /* 0x000fe200000000ff */
[-C--:B------:R-:W-:Y:S01]  /*60d0*/  FMUL R34, R34, R88.reuse ;  /* 0x0000005822227220 */ /* 0x080fe20000400000 */
[----:B------:R-:W-:Y:S01]  /*60e0*/  P2R R5, PR, RZ, 0x20 ;  /* 0x00000020ff057803 */ /* 0x000fe20000000000 */
[-C--:B------:R-:W-:Y:S01]  /*60f0*/  FMUL R35, R35, R88.reuse ;  /* 0x0000005823237220 */ /* 0x080fe20000400000 */
[----:B------:R-:W-:Y:S01]  /*6100*/  F2FP.F16.F32.PACK_AB R85, RZ, R85 ;  /* 0x00000055ff55723e */ /* 0x000fe200000000ff */
[----:B------:R-:W-:Y:S01]  /*6110*/  FMUL R36, R36, R88 ;  /* 0x0000005824247220 */ /* 0x000fe20000400000 */
[----:B------:R-:W-:Y:S01]  /*6120*/  F2FP.F16.F32.PACK_AB R86, RZ, R86 ;  /* 0x00000056ff56723e */ /* 0x000fe200000000ff */
[----:B------:R-:W-:Y:S01]  /*6130*/  FMUL R37, R37, R88 ;  /* 0x0000005825257220 */ /* 0x000fe20000400000 */
[----:B------:R-:W-:Y:S01]  /*6140*/  F2FP.F16.F32.PACK_AB R87, RZ, R87 ;  /* 0x00000057ff57723e */ /* 0x000fe200000000ff */
[--C-:B0-----:R-:W-:Y:S01]  /*6150*/  @P0 IMAD.MOV.U32 R10, RZ, RZ, R14.reuse ;  /* 0x000000ffff0a0224 */ /* 0x101fe200078e000e */
[----:B------:R-:W-:Y:S01]  /*6160*/  F2FP.F16.F32.PACK_AB R24, RZ, R24 ;  /* 0x00000018ff18723e */ /* 0x000fe200000000ff */
[--C-:B------:R-:W-:Y:S01]  /*6170*/  @P0 IMAD.MOV.U32 R11, RZ, RZ, R15.reuse ;  /* 0x000000ffff0b0224 */ /* 0x100fe200078e000f */
[----:B------:R-:W-:Y:S01]  /*6180*/  F2FP.F16.F32.PACK_AB R25, RZ, R25 ;  /* 0x00000019ff19723e */ /* 0x000fe200000000ff */
[----:B------:R-:W-:Y:S01]  /*6190*/  FMUL R38, R38, R88 ;  /* 0x0000005826267220 */ /* 0x000fe20000400000 */
[----:B------:R-:W-:Y:S01]  /*61a0*/  F2FP.F16.F32.PACK_AB R26, RZ, R26 ;  /* 0x0000001aff1a723e */ /* 0x000fe200000000ff */
[-C--:B------:R-:W-:Y:S01]  /*61b0*/  FMUL R39, R39, R88.reuse ;  /* 0x0000005827277220 */ /* 0x080fe20000400000 */
[----:B------:R0:W-:Y:S01]  /*61c0*/  @P0 STG.E.U16 desc[UR36][R10.64+0x20], R64 ;  /* 0x000020400a000986 */ /* 0x0001e2000c101524 */
[----:B------:R-:W-:Y:S01]  /*61d0*/  ISETP.GT.AND P0, PT, R3, RZ, P2 ;  /* 0x000000ff0300720c */ /* 0x000fe20001704270 */
        /* <DEDUP_REMOVED lines=12> */
[----:B0-----:R-:W-:Y:S01]  /*62a0*/  @P0 IMAD.MOV.U32 R10, RZ, RZ, R14 ;  /* 0x000000ffff0a0224 */ /* 0x001fe200078e000e */
[----:B------:R-:W-:Y:S01]  /*62b0*/  F2FP.F16.F32.PACK_AB R33, RZ, R33 ;  /* 0x00000021ff21723e */ /* 0x000fe200000000ff */
[----:B------:R-:W-:Y:S01]  /*62c0*/  @P0 IMAD.MOV.U32 R11, RZ, RZ, R15 ;  /* 0x000000ffff0b0224 */ /* 0x000fe200078e000f */
[----:B------:R-:W-:Y:S01]  /*62d0*/  F2FP.F16.F32.PACK_AB R34, RZ, R34 ;  /* 0x00000022ff22723e */ /* 0x000fe200000000ff */
[-C--:B------:R-:W-:Y:S01]  /*62e0*/  FMUL R46, R46, R88.reuse ;  /* 0x000000582e2e7220 */ /* 0x080fe20000400000 */
[----:B------:R-:W-:Y:S01]  /*62f0*/  F2FP.F16.F32.PACK_AB R35, RZ, R35 ;  /* 0x00000023ff23723e */ /* 0x000fe200000000ff */
[-C--:B------:R-:W-:Y:S01]  /*6300*/  FMUL R47, R47, R88.reuse ;  /* 0x000000582f2f7220 */ /* 0x080fe20000400000 */
[----:B------:R0:W-:Y:S01]  /*6310*/  @P0 STG.E.U16 desc[UR36][R10.64+0x22], R65 ;  /* 0x000022410a000986 */ /* 0x0001e2000c101524 */
[----:B------:R-:W-:Y:S01]  /*6320*/  ISETP.GT.AND P0, PT, R3, 0x8, P3 ;  /* 0x000000080300780c */ /* 0x000fe20001f04270 */
[-C--:B------:R-:W-:Y:S01]  /*6330*/  FMUL R48, R48, R88.reuse ;  /* 0x0000005830307220 */ /* 0x080fe20000400000 */
[----:B------:R-:W-:Y:S01]  /*6340*/  ISETP.GT.AND P3, PT, R4, 0x30, PT ;  /* 0x000000300400780c */ /* 0x000fe20003f64270 */
        /* <DEDUP_REMOVED lines=11> */
[----:B------:R-:W-:Y:S01]  /*6400*/  ISETP.GT.AND P0, PT, R3, 0x8, P2 ;  /* 0x000000080300780c */ /* 0x000fe20001704270 */
[-C--:B------:R-:W-:Y:S01]  /*6410*/  FMUL R54, R54, R88.reuse ;  /* 0x0000005836367220 */ /* 0x080fe20000400000 */
[----:B------:R-:W-:Y:S01]  /*6420*/  ISETP.GT.AND P2, PT, R4, 0x18, PT ;  /* 0x000000180400780c */ /* 0x000fe20003f44270 */
[----:B------:R-:W-:Y:S01]  /*6430*/  FMUL R55, R55, R88 ;  /* 0x0000005837377220 */ /* 0x000fe20000400000 */
[----:B------:R-:W-:-:S02]  /*6440*/  F2FP.F16.F32.PACK_AB R41, RZ, R41 ;  /* 0x00000029ff29723e */ /* 0x000fc400000000ff */
[----:B------:R-:W-:Y:S02]  /*6450*/  F2FP.F16.F32.PACK_AB R42, RZ, R42 ;  /* 0x0000002aff2a723e */ /* 0x000fe400000000ff */
[----:B------:R-:W-:Y:S02]  /*6460*/  F2FP.F16.F32.PACK_AB R43, RZ, R43 ;  /* 0x0000002bff2b723e */ /* 0x000fe400000000ff */
[----:B------:R-:W-:Y:S02]  /*6470*/  F2FP.F16.F32.PACK_AB R44, RZ, R44 ;  /* 0x0000002cff2c723e */ /* 0x000fe400000000ff */
[----:B------:R-:W-:Y:S01]  /*6480*/  F2FP.F16.F32.PACK_AB R45, RZ, R45 ;  /* 0x0000002dff2d723e */ /* 0x000fe200000000ff */
[----:B------:R-:W-:Y:S01]  /*6490*/  @P0 STG.E.U16 desc[UR36][R8.64+0x22], R67 ;  /* 0x0000224308000986 */ /* 0x000fe2000c101524 */
[----:B------:R-:W-:Y:S02]  /*64a0*/  ISETP.GT.AND P0, PT, R3, RZ, P2 ;  /* 0x000000ff0300720c */ /* 0x000fe40001704270 */
[----:B------:R-:W-:-:S02]  /*64b0*/  F2FP.F16.F32.PACK_AB R46, RZ, R46 ;  /* 0x0000002eff2e723e */ /* 0x000fc400000000ff */
[----:B------:R-:W-:Y:S02]  /*64c0*/  F2FP.F16.F32.PACK_AB R47, RZ, R47 ;  /* 0x0000002fff2f723e */ /* 0x000fe400000000ff */
[----:B------:R-:W-:Y:S02]  /*64d0*/  F2FP.F16.F32.PACK_AB R48, RZ, R48 ;  /* 0x00000030ff30723e */ /* 0x000fe400000000ff */
[----:B------:R-:W-:Y:S02]  /*64e0*/  F2FP.F16.F32.PACK_AB R49, RZ, R49 ;  /* 0x00000031ff31723e */ /* 0x000fe400000000ff */
[----:B------:R-:W-:Y:S02]  /*64f0*/  F2FP.F16.F32.PACK_AB R50, RZ, R50 ;  /* 0x00000032ff32723e */ /* 0x000fe400000000ff */
[----:B------:R-:W-:Y:S01]  /*6500*/  F2FP.F16.F32.PACK_AB R51, RZ, R51 ;  /* 0x00000033ff33723e */ /* 0x000fe200000000ff */
[----:B0-----:R-:W-:Y:S01]  /*6510*/  @P0 IMAD.MOV.U32 R10, RZ, RZ, R14 ;  /* 0x000000ffff0a0224 */ /* 0x001fe200078e000e */
[----:B------:R-:W-:Y:S01]  /*6520*/  F2FP.F16.F32.PACK_AB R52, RZ, R52 ;  /* 0x00000034ff34723e */ /* 0x000fe200000000ff */
[----:B------:R-:W-:Y:S01]  /*6530*/  @P0 IMAD.MOV.U32 R11, RZ, RZ, R15 ;  /* 0x000000ffff0b0224 */ /* 0x000fe200078e000f */
[----:B------:R-:W-:-:S02]  /*6540*/  F2FP.F16.F32.PACK_AB R53, RZ, R53 ;  /* 0x00000035ff35723e */ /* 0x000fc400000000ff */
[----:B------:R-:W-:Y:S02]  /*6550*/  F2FP.F16.F32.PACK_AB R54, RZ, R54 ;  /* 0x00000036ff36723e */ /* 0x000fe400000000ff */
[----:B------:R0:W-:Y:S01]  /*6560*/  @P0 STG.E.U16 desc[UR36][R10.64+0x30], R68 ;  /* 0x000030440a000986 */ /* 0x0001e2000c101524 */
[----:B------:R-:W-:Y:S02]  /*6570*/  ISETP.GT.AND P0, PT, R3, RZ, P1 ;  /* 0x000000ff0300720c */ /* 0x000fe40000f04270 */
[----:B------:R-:W-:-:S11]  /*6580*/  F2FP.F16.F32.PACK_AB R55, RZ, R55 ;  /* 0x00000037ff37723e */ /* 0x000fd600000000ff */
[----:B0-----:R-:W-:Y:S02]  /*6590*/  @P0 IMAD.MOV.U32 R10, RZ, RZ, R14 ;  /* 0x000000ffff0a0224 */ /* 0x001fe400078e000e */
[----:B------:R-:W-:-:S05]  /*65a0*/  @P0 IMAD.MOV.U32 R11, RZ, RZ, R15 ;  /* 0x000000ffff0b0224 */ /* 0x000fca00078e000f */
[----:B------:R0:W-:Y:S01]  /*65b0*/  @P0 STG.E.U16 desc[UR36][R10.64+0x32], R69 ;  /* 0x000032450a000986 */ /* 0x0001e2000c101524 */
[----:B------:R-:W-:Y:S02]  /*65c0*/  ISETP.GT.AND P0, PT, R3, 0x8, P2 ;  /* 0x000000080300780c */ /* 0x000fe40001704270 */
[----:B------:R-:W-:-:S11]  /*65d0*/  ISETP.GT.AND P2, PT, R4, 0x20, PT ;  /* 0x000000200400780c */ /* 0x000fd60003f44270 */
[----:B------:R-:W-:Y:S01]  /*65e0*/  @P0 STG.E.U16 desc[UR36][R8.64+0x30], R70 ;  /* 0x0000304608000986 */ /* 0x000fe2000c101524 */
[----:B------:R-:W-:Y:S02]  /*65f0*/  ISETP.GT.AND P0, PT, R3, 0x8, P1 ;  /* 0x000000080300780c */ /* 0x000fe40000f04270 */
[----:B------:R-:W-:-:S11]  /*6600*/  ISETP.GT.AND P1, PT, R4, 0x21, PT ;  /* 0x000000210400780c */ /* 0x000fd60003f24270 */
[----:B------:R-:W-:Y:S01]  /*6610*/  @P0 STG.E.U16 desc[UR36][R8.64+0x32], R71 ;  /* 0x0000324708000986 */ /* 0x000fe2000c101524 */
[----:B------:R-:W-:-:S13]  /*6620*/  ISETP.GT.AND P0, PT, R3, RZ, P2 ;  /* 0x000000ff0300720c */ /* 0x000fda0001704270 */
[----:B0-----:R-:W-:Y:S02]  /*6630*/  @P0 IMAD.MOV.U32 R10, RZ, RZ, R14 ;  /* 0x000000ffff0a0224 */ /* 0x001fe400078e000e */
[----:B------:R-:W-:-:S05]  /*6640*/  @P0 IMAD.MOV.U32 R11, RZ, RZ, R15 ;  /* 0x000000ffff0b0224 */ /* 0x000fca00078e000f */
[----:B------:R0:W-:Y:S01]  /*6650*/  @P0 STG.E.U16 desc[UR36][R10.64+0x40], R72 ;  /* 0x000040480a000986 */ /* 0x0001e2000c101524 */
[----:B------:R-:W-:-:S13]  /*6660*/  ISETP.GT.AND P0, PT, R3, RZ, P1 ;  /* 0x000000ff0300720c */ /* 0x000fda0000f04270 */
[----:B0-----:R-:W-:Y:S02]  /*6670*/  @P0 IMAD.MOV.U32 R10, RZ, RZ, R14 ;  /* 0x000000ffff0a0224 */ /* 0x001fe400078e000e */
[----:B------:R-:W-:-:S05]  /*6680*/  @P0 IMAD.MOV.U32 R11, RZ, RZ, R15 ;  /* 0x000000ffff0b0224 */ /* 0x000fca00078e000f */
[----:B------:R0:W-:Y:S01]  /*6690*/  @P0 STG.E.U16 desc[UR36][R10.64+0x42], R73 ;  /* 0x000042490a000986 */ /* 0x0001e2000c101524 */
[----:B------:R-:W-:Y:S02]  /*66a0*/  ISETP.GT.AND P0, PT, R3, 0x8, P2 ;  /* 0x000000080300780c */ /* 0x000fe40001704270 */
[----:B------:R-:W-:-:S11]  /*66b0*/  ISETP.GT.AND P2, PT, R4, 0x38, PT ;  /* 0x000000380400780c */ /* 0x000fd60003f44270 */
[----:B------:R-:W-:Y:S01]  /*66c0*/  @P0 STG.E.U16 desc[UR36][R8.64+0x40], R74 ;  /* 0x0000404a08000986 */ /* 0x000fe2000c101524 */
[----:B------:R-:W-:-:S13]  /*66d0*/  ISETP.GT.AND P0, PT, R3, 0x8, P1 ;  /* 0x000000080300780c */ /* 0x000fda0000f04270 */
        /* <DEDUP_REMOVED lines=9> */
[----:B------:R-:W-:-:S13]  /*6770*/  ISETP.GT.AND P0, PT, R3, 0x8, P5 ;  /* 0x000000080300780c */ /* 0x000fda0002f04270 */
[----:B------:R-:W-:Y:S01]  /*6780*/  @P0 STG.E.U16 desc[UR36][R8.64+0x50], R78 ;  /* 0x0000504e08000986 */ /* 0x000fe2000c101524 */
[----:B------:R-:W-:-:S13]  /*6790*/  ISETP.GT.AND P0, PT, R3, 0x8, P4 ;  /* 0x000000080300780c */ /* 0x000fda0002704270 */
[----:B------:R-:W-:Y:S01]  /*67a0*/  @P0 STG.E.U16 desc[UR36][R8.64+0x52], R79 ;  /* 0x0000524f08000986 */ /* 0x000fe2000c101524 */
[----:B------:R-:W-:-:S13]  /*67b0*/  ISETP.GT.AND P0, PT, R3, RZ, P3 ;  /* 0x000000ff0300720c */ /* 0x000fda0001f04270 */
[----:B0-----:R-:W-:Y:S02]  /*67c0*/  @P0 IMAD.MOV.U32 R10, RZ, RZ, R14 ;  /* 0x000000ffff0a0224 */ /* 0x001fe400078e000e */
[----:B------:R-:W-:-:S05]  /*67d0*/  @P0 IMAD.MOV.U32 R11, RZ, RZ, R15 ;  /* 0x000000ffff0b0224 */ /* 0x000fca00078e000f */
[----:B------:R0:W-:Y:S01]  /*67e0*/  @P0 STG.E.U16 desc[UR36][R10.64+0x60], R80 ;  /* 0x000060500a000986 */ /* 0x0001e2000c101524 */
[----:B------:R-:W-:-:S04]  /*67f0*/  ISETP.GT.AND P0, PT, R4, 0x31, PT ;  /* 0x000000310400780c */ /* 0x000fc80003f04270 */
        /* <DEDUP_REMOVED lines=8> */
[----:B------:R-:W-:-:S05]  /*6880*/  IADD3 R12, P1, R89, R8, RZ ;  /* 0x00000008590c7210 */ /* 0x000fca0007f3e0ff */
[----:B------:R-:W-:Y:S01]  /*6890*/  IMAD.X R13, R57, 0x1, R9, P1 ;  /* 0x00000001390d7824 */ /* 0x000fe200008e0609 */
[----:B------:R-:W-:-:S13]  /*68a0*/  ISETP.GT.AND P1, PT, R3, RZ, P2 ;  /* 0x000000ff0300720c */ /* 0x000fda0001724270 */
[----:B------:R-:W-:Y:S01]  /*68b0*/  @P1 STG.E.U16 desc[UR36][R14.64+0x70], R84 ;  /* 0x000070540e001986 */ /* 0x000fe2000c101524 */
[----:B------:R-:W-:-:S05]  /*68c0*/  IADD3 R20, P1, R89, R8, RZ ;  /* 0x0000000859147210 */ /* 0x000fca0007f3e0ff */
[----:B------:R-:W-:Y:S01]  /*68d0*/  IMAD.X R21, R57, 0x1, R9, P1 ;  /* 0x0000000139157824 */ /* 0x000fe200008e0609 */
[----:B0-----:R-:W-:-:S05]  /*68e0*/  IADD3 R10, P1, R89, R14, RZ ;  /* 0x0000000e590a7210 */ /* 0x001fca0007f3e0ff */
[----:B------:R-:W-:Y:S01]  /*68f0*/  IMAD.X R11, R57, 0x1, R15, P1 ;  /* 0x00000001390b7824 */ /* 0x000fe200008e060f */
[----:B------:R-:W-:-:S04]  /*6900*/  ISETP.GT.AND P1, PT, R4, 0x39, PT ;  /* 0x000000390400780c */ /* 0x000fc80003f24270 */
[----:B------:R-:W-:-:S13]  /*6910*/  ISETP.GT.AND P5, PT, R3, RZ, P1 ;  /* 0x000000ff0300720c */ /* 0x000fda0000fa4270 */
[----:B------:R-:W-:Y:S01]  /*6920*/  @P5 STG.E.U16 desc[UR36][R14.64+0x72], R85 ;  /* 0x000072550e005986 */ /* 0x000fe2000c101524 */
[----:B------:R-:W-:-:S13]  /*6930*/  ISETP.GT.AND P5, PT, R3, 0x8, P2 ;  /* 0x000000080300780c */ /* 0x000fda00017a4270 */
[----:B------:R-:W-:Y:S01]  /*6940*/  @P5 STG.E.U16 desc[UR36][R8.64+0x70], R86 ;  /* 0x0000705608005986 */ /* 0x000fe2000c101524 */
[----:B------:R-:W-:-:S13]  /*6950*/  ISETP.GT.AND P5, PT, R3, 0x8, P1 ;  /* 0x000000080300780c */ /* 0x000fda0000fa4270 */
[----:B------:R0:W-:Y:S01]  /*6960*/  @P5 STG.E.U16 desc[UR36][R8.64+0x72], R87 ;  /* 0x0000725708005986 */ /* 0x0001e2000c101524 */
[C---:B------:R-:W-:Y:S02]  /*6970*/  ISETP.GT.AND P5, PT, R3.reuse, 0x80, P6 ;  /* 0x000000800300780c */ /* 0x040fe400037a4270 */
[----:B------:R-:W-:-:S11]  /*6980*/  ISETP.GT.AND P6, PT, R3, 0x88, P6 ;  /* 0x000000880300780c */ /* 0x000fd600037c4270 */
[----:B------:R-:W-:Y:S01]  /*6990*/  @P5 STG.E.U16 desc[UR36][R10.64], R24 ;  /* 0x000000180a005986 */ /* 0x000fe2000c101524 */
[----:B------:R-:W-:-:S04]  /*69a0*/  ISETP.GT.AND P5, PT, R4, 0x1, PT ;  /* 0x000000010400780c */ /* 0x000fc80003fa4270 */
[----:B------:R-:W-:-:S13]  /*69b0*/  ISETP.GT.AND P5, PT, R3, 0x80, P5 ;  /* 0x000000800300780c */ /* 0x000fda0002fa4270 */
[----:B0-----:R-:W-:Y:S02]  /*69c0*/  @P5 IMAD.MOV.U32 R8, RZ, RZ, R10 ;  /* 0x000000ffff085224 */ /* 0x001fe400078e000a */
[----:B------:R-:W-:-:S05]  /*69d0*/  @P5 IMAD.MOV.U32 R9, RZ, RZ, R11 ;  /* 0x000000ffff095224 */ /* 0x000fca00078e000b */
[----:B------:R0:W-:Y:S01]  /*69e0*/  @P5 STG.E.U16 desc[UR36][R8.64+0x2], R25 ;  /* 0x0000021908005986 */ /* 0x0001e2000c101524 */
[----:B------:R-:W-:-:S03]  /*69f0*/  ISETP.NE.AND P5, PT, R5, RZ, PT ;  /* 0x000000ff0500720c */ /* 0x000fc60003fa5270 */
[----:B------:R-:W-:Y:S01]  /*6a00*/  @P6 STG.E.U16 desc[UR36][R12.64], R26 ;  /* 0x0000001a0c006986 */ /* 0x000fe2000c101524 */
[----:B------:R-:W-:-:S04]  /*6a10*/  ISETP.GT.AND P6, PT, R4, 0x1, PT ;  /* 0x000000010400780c */ /* 0x000fc80003fc4270 */
[----:B------:R-:W-:-:S13]  /*6a20*/  ISETP.GT.AND P6, PT, R3, 0x88, P6 ;  /* 0x000000880300780c */ /* 0x000fda00037c4270 */
[----:B------:R-:W-:Y:S01]  /*6a30*/  @P6 STG.E.U16 desc[UR36][R20.64+0x2], R27 ;  /* 0x0000021b14006986 */ /* 0x000fe2000c101524 */
[----:B------:R-:W-:-:S04]  /*6a40*/  ISETP.GT.AND P6, PT, R4, 0x8, PT ;  /* 0x000000080400780c */ /* 0x000fc80003fc4270 */
[----:B------:R-:W-:-:S13]  /*6a50*/  ISETP.GT.AND P6, PT, R3, 0x80, P6 ;  /* 0x000000800300780c */ /* 0x000fda00037c4270 */
[----:B0-----:R-:W-:Y:S02]  /*6a60*/  @P6 IMAD.MOV.U32 R8, RZ, RZ, R10 ;  /* 0x000000ffff086224 */ /* 0x001fe400078e000a */
[----:B------:R-:W-:-:S05]  /*6a70*/  @P6 IMAD.MOV.U32 R9, RZ, RZ, R11 ;  /* 0x000000ffff096224 */ /* 0x000fca00078e000b */
[----:B------:R0:W-:Y:S01]  /*6a80*/  @P6 STG.E.U16 desc[UR36][R8.64+0x10], R28 ;  /* 0x0000101c08006986 */ /* 0x0001e2000c101524 */
[----:B------:R-:W-:-:S04]  /*6a90*/  ISETP.GT.AND P6, PT, R4, 0x9, PT ;  /* 0x000000090400780c */ /* 0x000fc80003fc4270 */
[----:B------:R-:W-:-:S13]  /*6aa0*/  ISETP.GT.AND P6, PT, R3, 0x80, P6 ;  /* 0x000000800300780c */ /* 0x000fda00037c4270 */
[----:B0-----:R-:W-:Y:S02]  /*6ab0*/  @P6 IMAD.MOV.U32 R8, RZ, RZ, R10 ;  /* 0x000000ffff086224 */ /* 0x001fe400078e000a */
[----:B------:R-:W-:-:S05]  /*6ac0*/  @P6 IMAD.MOV.U32 R9, RZ, RZ, R11 ;  /* 0x000000ffff096224 */ /* 0x000fca00078e000b */
[----:B------:R0:W-:Y:S01]  /*6ad0*/  @P6 STG.E.U16 desc[UR36][R8.64+0x12], R29 ;  /* 0x0000121d08006986 */ /* 0x0001e2000c101524 */
[----:B------:R-:W-:-:S04]  /*6ae0*/  ISETP.GT.AND P6, PT, R4, 0x8, PT ;  /* 0x000000080400780c */ /* 0x000fc80003fc4270 */
[----:B------:R-:W-:-:S13]  /*6af0*/  ISETP.GT.AND P6, PT, R3, 0x88, P6 ;  /* 0x000000880300780c */ /* 0x000fda00037c4270 */
        /* <DEDUP_REMOVED lines=45> */
[----:B------:R-:W-:Y:S01]  /*6dd0*/  @P6 STG.E.U16 desc[UR36][R8.64+0x42], R41 ;  /* 0x0000422908006986 */ /* 0x000fe2000c101524 */
[----:B------:R-:W-:-:S04]  /*6de0*/  ISETP.GT.AND P6, PT, R4, 0x20, PT ;  /* 0x000000200400780c */ /* 0x000fc80003fc4270 */
[----:B------:R-:W-:-:S13]  /*6df0*/  ISETP.GT.AND P6, PT, R3, 0x88, P6 ;  /* 0x000000880300780c */ /* 0x000fda00037c4270 */
[----:B------:R-:W-:Y:S01]  /*6e00*/  @P6 STG.E.U16 desc[UR36][R6.64+0x40], R42 ;  /* 0x0000402a06006986 */ /* 0x000fe2000c101524 */
[----:B------:R-:W-:-:S04]  /*6e10*/  ISETP.GT.AND P6, PT, R4, 0x21, PT ;  /* 0x000000210400780c */ /* 0x000fc80003fc4270 */
[----:B------:R-:W-:-:S13]  /*6e20*/  ISETP.GT.AND P6, PT, R3, 0x88, P6 ;  /* 0x000000880300780c */ /* 0x000fda00037c4270 */
[----:B------:R-:W-:Y:S02]  /*6e30*/  @P6 IMAD.MOV.U32 R4, RZ, RZ, R6 ;  /* 0x000000ffff046224 */ /* 0x000fe400078e0006 */
[----:B------:R-:W-:-:S05]  /*6e40*/  @P6 IMAD.MOV.U32 R5, RZ, RZ, R7 ;  /* 0x000000ffff056224 */ /* 0x000fca00078e0007 */
[----:B------:R0:W-:Y:S01]  /*6e50*/  @P6 STG.E.U16 desc[UR36][R4.64+0x42], R43 ;  /* 0x0000422b04006986 */ /* 0x0001e2000c101524 */
[C---:B------:R-:W-:Y:S02]  /*6e60*/  ISETP.GT.AND P6, PT, R3.reuse, 0x80, P5 ;  /* 0x000000800300780c */ /* 0x040fe40002fc4270 */
[----:B------:R-:W-:-:S11]  /*6e70*/  ISETP.GT.AND P5, PT, R3, 0x88, P5 ;  /* 0x000000880300780c */ /* 0x000fd60002fa4270 */
[----:B0-----:R-:W-:Y:S02]  /*6e80*/  @P6 IMAD.MOV.U32 R4, RZ, RZ, R10 ;  /* 0x000000ffff046224 */ /* 0x001fe400078e000a */
[----:B------:R-:W-:-:S05]  /*6e90*/  @P6 IMAD.MOV.U32 R5, RZ, RZ, R11 ;  /* 0x000000ffff056224 */ /* 0x000fca00078e000b */
[----:B------:R0:W-:Y:S01]  /*6ea0*/  @P6 STG.E.U16 desc[UR36][R4.64+0x50], R44 ;  /* 0x0000502c04006986 */ /* 0x0001e2000c101524 */
[C---:B------:R-:W-:Y:S02]  /*6eb0*/  ISETP.GT.AND P6, PT, R3.reuse, 0x80, P4 ;  /* 0x000000800300780c */ /* 0x040fe400027c4270 */
[----:B------:R-:W-:-:S11]  /*6ec0*/  ISETP.GT.AND P4, PT, R3, 0x88, P4 ;  /* 0x000000880300780c */ /* 0x000fd60002784270 */
[----:B0-----:R-:W-:Y:S02]  /*6ed0*/  @P6 IMAD.MOV.U32 R4, RZ, RZ, R10 ;  /* 0x000000ffff046224 */ /* 0x001fe400078e000a */
[----:B------:R-:W-:-:S05]  /*6ee0*/  @P6 IMAD.MOV.U32 R5, RZ, RZ, R11 ;  /* 0x000000ffff056224 */ /* 0x000fca00078e000b */
[----:B------:R0:W-:Y:S02]  /*6ef0*/  @P6 STG.E.U16 desc[UR36][R4.64+0x52], R45 ;  /* 0x0000522d04006986 */ /* 0x0001e4000c101524 */
[----:B0-----:R-:W-:Y:S02]  /*6f00*/  @P5 IMAD.MOV.U32 R4, RZ, RZ, R6 ;  /* 0x000000ffff045224 */ /* 0x001fe400078e0006 */
[----:B------:R-:W-:-:S05]  /*6f10*/  @P5 IMAD.MOV.U32 R5, RZ, RZ, R7 ;  /* 0x000000ffff055224 */ /* 0x000fca00078e0007 */
[----:B------:R0:W-:Y:S01]  /*6f20*/  @P5 STG.E.U16 desc[UR36][R4.64+0x50], R46 ;  /* 0x0000502e04005986 */ /* 0x0001e2000c101524 */
[C---:B------:R-:W-:Y:S02]  /*6f30*/  ISETP.GT.AND P5, PT, R3.reuse, 0x80, P3 ;  /* 0x000000800300780c */ /* 0x040fe40001fa4270 */
[----:B------:R-:W-:Y:S01]  /*6f40*/  ISETP.GT.AND P3, PT, R3, 0x88, P3 ;  /* 0x000000880300780c */ /* 0x000fe20001f64270 */
        /* <DEDUP_REMOVED lines=17> */
[----:B------:R0:W-:Y:S02]  /*7060*/  @P3 STG.E.U16 desc[UR36][R4.64+0x60], R50 ;  /* 0x0000603204003986 */ /* 0x0001e4000c101524 */
[----:B0-----:R-:W-:Y:S02]  /*7070*/  @P0 IMAD.MOV.U32 R4, RZ, RZ, R6 ;  /* 0x000000ffff040224 */ /* 0x001fe400078e0006 */
[----:B------:R-:W-:-:S05]  /*7080*/  @P0 IMAD.MOV.U32 R5, RZ, RZ, R7 ;  /* 0x000000ffff050224 */ /* 0x000fca00078e0007 */
[----:B------:R0:W-:Y:S02]  /*7090*/  @P0 STG.E.U16 desc[UR36][R4.64+0x62], R51 ;  /* 0x0000623304000986 */ /* 0x0001e4000c101524 */
[----:B0-----:R-:W-:Y:S02]  /*70a0*/  @P5 IMAD.MOV.U32 R4, RZ, RZ, R10 ;  /* 0x000000ffff045224 */ /* 0x001fe400078e000a */
[----:B------:R-:W-:-:S05]  /*70b0*/  @P5 IMAD.MOV.U32 R5, RZ, RZ, R11 ;  /* 0x000000ffff055224 */ /* 0x000fca00078e000b */
[----:B------:R0:W-:Y:S04]  /*70c0*/  @P5 STG.E.U16 desc[UR36][R4.64+0x70], R52 ;  /* 0x0000703404005986 */ /* 0x0001e8000c101524 */
[----:B------:R1:W-:Y:S01]  /*70d0*/  @P4 STG.E.U16 desc[UR36][R10.64+0x72], R53 ;  /* 0x000072350a004986 */ /* 0x0003e2000c101524 */
[----:B0-----:R-:W-:Y:S02]  /*70e0*/  @P2 IMAD.MOV.U32 R4, RZ, RZ, R6 ;  /* 0x000000ffff042224 */ /* 0x001fe400078e0006 */
[----:B------:R-:W-:-:S05]  /*70f0*/  @P2 IMAD.MOV.U32 R5, RZ, RZ, R7 ;  /* 0x000000ffff052224 */ /* 0x000fca00078e0007 */
[----:B------:R1:W-:Y:S04]  /*7100*/  @P2 STG.E.U16 desc[UR36][R4.64+0x70], R54 ;  /* 0x0000703604002986 */ /* 0x0003e8000c101524 */
[----:B------:R1:W-:Y:S02]  /*7110*/  @P1 STG.E.U16 desc[UR36][R6.64+0x72], R55 ;  /* 0x0000723706001986 */ /* 0x0003e4000c101524 */
.L_x_156:
[----:B------:R-:W-:Y:S05]  /*7120*/  BSYNC B0 ;  /* 0x0000000000007941 */ /* 0x000fea0003800000 */
.L_x_32:
[----:B------:R-:W-:Y:S01]  /*7130*/  ULDC UR4, c[0x0][0xc] ;  /* 0x0000030000047ab9 */ /* 0x000fe20000000800 */
[----:B------:R-:W-:Y:S01]  /*7140*/  ULDC UR5, c[0x0][0x10] ;  /* 0x0000040000057ab9 */ /* 0x000fe20000000800 */
[----:B------:R-:W2:Y:S01]  /*7150*/  LDC R3, c[0x0][0x14] ;  /* 0x00000500ff037b82 */ /* 0x000ea20000000800 */
[----:B------:R-:W-:Y:S01]  /*7160*/  UIMAD.WIDE.U32 UR4, UR4, UR5, URZ ;  /* 0x00000005040472a5 */ /* 0x000fe2000f8e003f */
[----:B------:R-:W-:Y:S02]  /*7170*/  IMAD.MOV.U32 R92, RZ, RZ, -0x1 ;  /* 0xffffffffff5c7424 */ /* 0x000fe400078e00ff */
[----:B------:R-:W-:-:S03]  /*7180*/  IMAD.MOV.U32 R89, RZ, RZ, -0x1 ;  /* 0xffffffffff597424 */ /* 0x000fc600078e00ff */
[----:B--2---:R-:W-:-:S04]  /*7190*/  IMAD.WIDE.U32 R16, R3, UR4, R16 ;  /* 0x0000000403107c25 */ /* 0x004fc8000f8e0010 */
[----:B------:R-:W-:Y:S01]  /*71a0*/  IMAD R3, R3, UR5, RZ ;  /* 0x0000000503037c24 */ /* 0x000fe2000f8e02ff */
[----:B------:R-:W-:Y:S02]  /*71b0*/  ULDC.64 UR4, c[0x0][0x650] ;  /* 0x0001940000047ab9 */ /* 0x000fe40000000a00 */
[----:B------:R-:W-:Y:S01]  /*71c0*/  ISETP.GE.U32.AND P0, PT, R16, UR4, PT ;  /* 0x0000000410007c0c */ /* 0x000fe2000bf06070 */
[--C-:B------:R-:W-:Y:S01]  /*71d0*/  IMAD.IADD R17, R17, 0x1, R3.reuse ;  /* 0x0000000111117824 */ /* 0x100fe200078e0203 */
[----:B------:R-:W-:-:S04]  /*71e0*/  PRMT R3, RZ, 0x7610, R3 ;  /* 0x00007610ff037816 */ /* 0x000fc80000000003 */
[----:B------:R-:W-:-:S13]  /*71f0*/  ISETP.GE.U32.AND.EX P0, PT, R17, UR5, PT, P0 ;  /* 0x0000000511007c0c */ /* 0x000fda000bf06100 */
[----:B------:R-:W-:Y:S05]  /*7200*/  @P0 BRA `(.L_x_157) ;  /* 0x0000000400640947 */ /* 0x000fea0003800000 */
[----:B0-----:R-:W0:Y:S01]  /*7210*/  S2R R12, SR_CTAID.X ;  /* 0x00000000000c7919 */ /* 0x001e220000002500 */
[----:B-1-34-:R-:W1:Y:S01]  /*7220*/  LDC.64 R10, c[0x0][0x628] ;  /* 0x00018a00ff0a7b82 */ /* 0x01ae620000000a00 */
[----:B------:R-:W-:Y:S01]  /*7230*/  ULDC UR4, c[0x0][0x150] ;  /* 0x0000540000047ab9 */ /* 0x000fe20000000800 */
[----:B------:R-:W-:Y:S01]  /*7240*/  IMAD.MOV.U32 R8, RZ, RZ, R16 ;  /* 0x000000ffff087224 */ /* 0x000fe200078e0010 */
[----:B------:R-:W2:Y:S01]  /*7250*/  S2R R24, SR_CTAID.Y ;  /* 0x0000000000187919 */ /* 0x000ea20000002600 */
[----:B------:R-:W-:-:S04]  /*7260*/  IMAD.MOV.U32 R9, RZ, RZ, R17 ;  /* 0x000000ffff097224 */ /* 0x000fc800078e0011 */
[----:B------:R-:W3:Y:S08]  /*7270*/  LDC R21, c[0x0][0x144] ;  /* 0x00005100ff157b82 */ /* 0x000ef00000000800 */
[----:B------:R-:W4:Y:S08]  /*7280*/  LDC R0, c[0x0][0x630] ;  /* 0x00018c00ff007b82 */ /* 0x000f300000000800 */
[----:B------:R-:W2:Y:S01]  /*7290*/  LDC.64 R14, c[0x0][0x620] ;  /* 0x00018800ff0e7b82 */ /* 0x000ea20000000a00 */
[----:B-1----:R-:W-:-:S04]  /*72a0*/  ISETP.NE.U32.AND P0, PT, R10, RZ, PT ;  /* 0x000000ff0a00720c */ /* 0x002fc80003f05070 */
[----:B------:R-:W-:Y:S02]  /*72b0*/  ISETP.NE.AND.EX P0, PT, R11, RZ, PT, P0 ;  /* 0x000000ff0b00720c */ /* 0x000fe40003f05300 */
[----:B0-----:R-:W-:-:S05]  /*72c0*/  I2FP.F32.U32 R3, R12 ;  /* 0x0000000c00037245 */ /* 0x001fca0000201000 */
[----:B------:R-:W-:-:S04]  /*72d0*/  FMUL R3, R3, UR4 ;  /* 0x0000000403037c20 */ /* 0x000fc80008400000 */
[----:B------:R0:W1:Y:S02]  /*72e0*/  F2I.U32.TRUNC.NTZ R20, R3 ;  /* 0x0000000300147305 */ /* 0x000064000020f000 */
[----:B---34-:R-:W-:Y:S05]  /*72f0*/  @!P0 BRA `(.L_x_158) ;  /* 0x0000000000288947 */ /* 0x018fea0003800000 */
[----:B0-----:R-:W0:Y:S02]  /*7300*/  LDC R3, c[0x0][0x634] ;  /* 0x00018d00ff037b82 */ /* 0x001e240000000800 */
        /* <DEDUP_REMOVED lines=9> */
.L_x_158:
[----:B------:R-:W3:Y:S01]  /*73a0*/  LDC.64 R28, c[0x0][0x640] ;  /* 0x00019000ff1c7b82 */ /* 0x000ee20000000a00 */
[-CC-:B------:R-:W-:Y:S01]  /*73b0*/  SHF.R.U64 R89, R8, R0.reuse, R9.reuse ;  /* 0x0000000008597219 */ /* 0x180fe20000001209 */
[----:B-1----:R-:W-:Y:S01]  /*73c0*/  IMAD.MOV R20, RZ, RZ, -R20 ;  /* 0x000000ffff147224 */ /* 0x002fe200078e0a14 */
[----:B------:R-:W-:Y:S01]  /*73d0*/  SHF.R.U32.HI R0, RZ, R0, R9 ;  /* 0x00000000ff007219 */ /* 0x000fe20000011609 */
[----:B------:R-:W-:Y:S01]  /*73e0*/  ULDC UR4, c[0x0][0x154] ;  /* 0x0000550000047ab9 */ /* 0x000fe20000000800 */
[----:B0-----:R-:W-:Y:S01]  /*73f0*/  IADD3 R3, P0, RZ, -R89, RZ ;  /* 0x80000059ff037210 */ /* 0x001fe20007f1e0ff */
[----:B------:R-:W-:Y:S02]  /*7400*/  IMAD R21, R21, R20, R12 ;  /* 0x0000001415157224 */ /* 0x000fe400078e020c */
[----:B------:R-:W0:Y:S01]  /*7410*/  LDC R6, c[0x0][0x618] ;  /* 0x00018600ff067b82 */ /* 0x000e220000000800 */
[----:B------:R-:W-:Y:S02]  /*7420*/  IMAD.MOV.U32 R7, RZ, RZ, 0x1 ;  /* 0x00000001ff077424 */ /* 0x000fe400078e00ff */
[----:B------:R-:W-:-:S04]  /*7430*/  IMAD.X R5, RZ, RZ, ~R0, P0 ;  /* 0x000000ffff057224 */ /* 0x000fc800000e0e00 */
[-C--:B--2---:R-:W-:Y:S01]  /*7440*/  IMAD R0, R5, R14.reuse, RZ ;  /* 0x0000000e05007224 */ /* 0x084fe200078e02ff */
[----:B------:R-:W1:Y:S01]  /*7450*/  LDC R8, c[0x0][0x608] ;  /* 0x00018200ff087b82 */ /* 0x000e620000000800 */
[----:B------:R-:W-:-:S04]  /*7460*/  IMAD.WIDE.U32 R4, R3, R14, R16 ;  /* 0x0000000e03047225 */ /* 0x000fc800078e0010 */
[----:B------:R-:W-:Y:S01]  /*7470*/  IMAD R3, R3, R15, R0 ;  /* 0x0000000f03037224 */ /* 0x000fe200078e0200 */
[----:B------:R-:W-:Y:S02]  /*7480*/  I2FP.F32.U32 R0, R24 ;  /* 0x0000001800007245 */ /* 0x000fe40000201000 */
[----:B------:R-:W2:Y:S01]  /*7490*/  LDC R26, c[0x0][0x658] ;  /* 0x00019600ff1a7b82 */ /* 0x000ea20000000800 */
[----:B------:R-:W-:Y:S01]  /*74a0*/  IMAD.IADD R3, R5, 0x1, R3 ;  /* 0x0000000105037824 */ /* 0x000fe200078e0203 */
[----:B---3--:R-:W-:Y:S01]  /*74b0*/  ISETP.NE.U32.AND P0, PT, R28, RZ, PT ;  /* 0x000000ff1c00720c */ /* 0x008fe20003f05070 */
[----:B------:R-:W-:Y:S01]  /*74c0*/  FMUL R0, R0, UR4 ;  /* 0x0000000400007c20 */ /* 0x000fe20008400000 */
[----:B------:R-:W-:Y:S02]  /*74d0*/  IMAD.MOV.U32 R5, RZ, RZ, -0x1 ;  /* 0xffffffffff057424 */ /* 0x000fe400078e00ff */
[----:B------:R-:W-:Y:S01]  /*74e0*/  ISETP.NE.AND.EX P0, PT, R29, RZ, PT, P0 ;  /* 0x000000ff1d00720c */ /* 0x000fe20003f05300 */
[----:B------:R3:W4:Y:S01]  /*74f0*/  F2I.U32.TRUNC.NTZ R13, R0 ;  /* 0x00000000000d7305 */ /* 0x000722000020f000 */
[----:B------:R-:W3:Y:S01]  /*7500*/  LDC R15, c[0x0][0x148] ;  /* 0x00005200ff0f7b82 */ /* 0x000ee20000000800 */
[----:B0-----:R-:W-:-:S02]  /*7510*/  SHF.R.U64 R12, R4, R6, R3 ;  /* 0x00000006040c7219 */ /* 0x001fc40000001203 */
[----:B------:R-:W-:-:S05]  /*7520*/  SHF.R.U32.HI R3, RZ, R6, R3 ;  /* 0x00000006ff037219 */ /* 0x000fca0000011603 */
[----:B------:R-:W0:Y:S01]  /*7530*/  LDC R20, c[0x0][0x600] ;  /* 0x00018000ff147b82 */ /* 0x000e220000000800 */
[-CC-:B-1----:R-:W-:Y:S02]  /*7540*/  SHF.R.U64 R10, R12, R8.reuse, R3.reuse ;  /* 0x000000080c0a7219 */ /* 0x182fe40000001203 */
[----:B------:R-:W-:-:S05]  /*7550*/  SHF.R.U32.HI R3, RZ, R8, R3 ;  /* 0x00000008ff037219 */ /* 0x000fca0000011603 */
[----:B------:R-:W1:Y:S01]  /*7560*/  LDC R27, c[0x0][0x648] ;  /* 0x00019200ff1b7b82 */ /* 0x000e620000000800 */
[-C--:B--2---:R-:W-:Y:S02]  /*7570*/  SHF.L.U32 R4, R5, R26.reuse, RZ ;  /* 0x0000001a05047219 */ /* 0x084fe400000006ff */
[-CC-:B------:R-:W-:Y:S02]  /*7580*/  SHF.R.U64 R14, R10, R26.reuse, R3.reuse ;  /* 0x0000001a0a0e7219 */ /* 0x180fe40000001203 */
[----:B------:R-:W-:Y:S02]  /*7590*/  SHF.R.U32.HI R5, RZ, R26, R3 ;  /* 0x0000001aff057219 */ /* 0x000fe40000011603 */
[----:B------:R-:W-:Y:S01]  /*75a0*/  LOP3.LUT R25, RZ, R4, RZ, 0x33, !PT ;  /* 0x00000004ff197212 */ /* 0x000fe200078e33ff */
[----:B------:R-:W2:Y:S01]  /*75b0*/  LDC R30, c[0x0][0x638] ;  /* 0x00018e00ff1e7b82 */ /* 0x000ea20000000800 */
[----:B------:R-:W-:Y:S01]  /*75c0*/  SHF.L.U32 R26, R7, R26, RZ ;  /* 0x0000001a071a7219 */ /* 0x000fe200000006ff */
[----:B------:R-:W-:-:S06]  /*75d0*/  IMAD.MOV.U32 R4, RZ, RZ, R14 ;  /* 0x000000ffff047224 */ /* 0x000fcc00078e000e */
[----:B------:R-:W0:Y:S01]  /*75e0*/  LDC R31, c[0x0][0x610] ;  /* 0x00018400ff1f7b82 */ /* 0x000e220000000800 */
[----:B----4-:R-:W-:Y:S05]  /*75f0*/  @!P0 BRA `(.L_x_159) ;  /* 0x0000000000288947 */ /* 0x010fea0003800000 */
        /* <DEDUP_REMOVED lines=10> */
.L_x_159:
[----:B------:R-:W-:Y:S01]  /*76a0*/  ISETP.NE.AND P0, PT, R2, 0x1, PT ;  /* 0x000000010200780c */ /* 0x000fe20003f05270 */
[----:B0-----:R-:W-:Y:S01]  /*76b0*/  VIADD R7, R20, 0xffffffff ;  /* 0xffffffff14077836 */ /* 0x001fe20000000000 */
[----:B-1-3--:R-:W-:Y:S01]  /*76c0*/  SHF.R.U64 R0, R4, R27, R5 ;  /* 0x0000001b04007219 */ /* 0x00afe20000001205 */
[----:B------:R-:W-:Y:S01]  /*76d0*/  IMAD.MOV R13, RZ, RZ, -R13 ;  /* 0x000000ffff0d7224 */ /* 0x000fe200078e0a0d */
[----:B------:R-:W-:Y:S01]  /*76e0*/  LOP3.LUT R5, R10, R25, RZ, 0xc0, !PT ;  /* 0x000000190a057212 */ /* 0x000fe200078ec0ff */
[----:B------:R-:W-:Y:S01]  /*76f0*/  IMAD.MOV.U32 R4, RZ, RZ, 0x1 ;  /* 0x00000001ff047424 */ /* 0x000fe200078e00ff */
[----:B------:R-:W-:Y:S01]  /*7700*/  LOP3.LUT R12, R12, R7, RZ, 0xc0, !PT ;  /* 0x000000070c0c7212 */ /* 0x000fe200078ec0ff */
[----:B------:R-:W-:Y:S02]  /*7710*/  IMAD.MOV R3, RZ, RZ, -R0 ;  /* 0x000000ffff037224 */ /* 0x000fe400078e0a00 */
[----:B------:R-:W-:Y:S02]  /*7720*/  IMAD R0, R26, R0, R5 ;  /* 0x000000001a007224 */ /* 0x000fe400078e0205 */
[----:B--2---:R-:W-:-:S02]  /*7730*/  IMAD R3, R3, R30, R14 ;  /* 0x0000001e03037224 */ /* 0x004fc400078e020e */
[----:B------:R-:W-:Y:S02]  /*7740*/  @P0 IMAD R21, R15, R13, R24 ;  /* 0x0000000d0f150224 */ /* 0x000fe400078e0218 */
[----:B------:R-:W-:Y:S01]  /*7750*/  IMAD R5, R3, R20, R12 ;  /* 0x0000001403057224 */ /* 0x000fe200078e020c */
[----:B------:R-:W-:Y:S01]  /*7760*/  PRMT R3, R4, 0x7610, R3 ;  /* 0x0000761004037816 */ /* 0x000fe20000000003 */
[----:B------:R-:W-:-:S05]  /*7770*/  IMAD R0, R0, R31, R21 ;  /* 0x0000001f00007224 */ /* 0x000fca00078e0215 */
[----:B------:R-:W-:Y:S02]  /*7780*/  SEL R92, R5, R0, !P0 ;  /* 0x00000000055c7207 */ /* 0x000fe40004000000 */
[----:B------:R-:W-:-:S07]  /*7790*/  SEL R0, R0, R5, !P0 ;  /* 0x0000000500007207 */ /* 0x000fce0004000000 */
.L_x_157:
[----:B------:R-:W-:Y:S01]  /*77a0*/  LOP3.LUT P0, RZ, R3, 0xff, RZ, 0xc0, !PT ;  /* 0x000000ff03ff7812 */ /* 0x000fe2000780c0ff */
[----:B------:R-:W-:-:S12]  /*77b0*/  IMAD.MOV.U32 R96, RZ, RZ, R0 ;  /* 0x000000ffff607224 */ /* 0x000fd800078e0000 */
[----:B------:R-:W-:Y:S05]  /*77c0*/  @P0 BRA `(.L_x_160) ;  /* 0xffffff98008c0947 */ /* 0x000fea000383ffff */
[----:B------:R-:W-:Y:S05]  /*77d0*/  EXIT ;  /* 0x000000000000794d */ /* 0x000fea0003800000 */
.L_x_7:
[----:B0-----:R-:W-:Y:S01]  /*77e0*/  ULDC.64 UR4, c[0x0][0x650] ;  /* 0x0001940000047ab9 */ /* 0x001fe20000000a00 */
        /* <DEDUP_REMOVED lines=25> */
.L_x_162:
[----:B------:R-:W0:Y:S01]  /*7980*/  LDC.64 R28, c[0x0][0x640] ;  /* 0x00019000ff1c7b82 */ /* 0x000e220000000a00 */
[-CC-:B------:R-:W-:Y:S01]  /*7990*/  SHF.R.U64 R22, R12, R6.reuse, R13.reuse ;  /* 0x000000060c167219 */ /* 0x180fe2000000120d */
[----:B------:R-:W-:Y:S01]  /*79a0*/  IMAD.MOV.U32 R30, RZ, RZ, 0x1 ;  /* 0x00000001ff1e7424 */ /* 0x000fe200078e00ff */
[----:B------:R-:W-:Y:S02]  /*79b0*/  SHF.R.U32.HI R6, RZ, R6, R13 ;  /* 0x00000006ff067219 */ /* 0x000fe4000001160d */
        /* <DEDUP_REMOVED lines=8> */
[----:B------:R-:W-:Y:S01]  /*7a40*/  IMAD.IADD R9, R9, 0x1, R11 ;  /* 0x0000000109097824 */ /* 0x000fe200078e020b */
[----:B0-----:R-:W-:-:S04]  /*7a50*/  ISETP.NE.U32.AND P0, PT, R28, RZ, PT ;  /* 0x000000ff1c00720c */ /* 0x001fc80003f05070 */
[----:B------:R-:W-:Y:S02]  /*7a60*/  ISETP.NE.AND.EX P0, PT, R29, RZ, PT, P0 ;  /* 0x000000ff1d00720c */ /* 0x000fe40003f05300 */
[----:B------:R-:W0:Y:S01]  /*7a70*/  LDC R20, c[0x0][0x600] ;  /* 0x00018000ff147b82 */ /* 0x000e220000000800 */
[-CC-:B-1----:R-:W-:Y:S01]  /*7a80*/  SHF.R.U64 R14, R8, R10.reuse, R9.reuse ;  /* 0x0000000a080e7219 */ /* 0x182fe20000001209 */
[----:B------:R-:W-:Y:S01]  /*7a90*/  IMAD.MOV.U32 R8, RZ, RZ, -0x1 ;  /* 0xffffffffff087424 */ /* 0x000fe200078e00ff */
[----:B------:R-:W-:-:S05]  /*7aa0*/  SHF.R.U32.HI R9, RZ, R10, R9 ;  /* 0x0000000aff097219 */ /* 0x000fca0000011609 */
[----:B------:R-:W1:Y:S01]  /*7ab0*/  LDC R26, c[0x0][0x648] ;  /* 0x00019200ff1a7b82 */ /* 0x000e620000000800 */
[-CC-:B--2---:R-:W-:Y:S02]  /*7ac0*/  SHF.R.U64 R21, R14, R12.reuse, R9.reuse ;  /* 0x0000000c0e157219 */ /* 0x184fe40000001209 */
[----:B------:R-:W-:-:S05]  /*7ad0*/  SHF.R.U32.HI R6, RZ, R12, R9 ;  /* 0x0000000cff067219 */ /* 0x000fca0000011609 */
[----:B------:R-:W2:Y:S01]  /*7ae0*/  LDC R27, c[0x0][0x638] ;  /* 0x00018e00ff1b7b82 */ /* 0x000ea20000000800 */
[-C--:B---3--:R-:W-:Y:S02]  /*7af0*/  SHF.L.U32 R8, R8, R25.reuse, RZ ;  /* 0x0000001908087219 */ /* 0x088fe400000006ff */
[-CC-:B------:R-:W-:Y:S02]  /*7b00*/  SHF.R.U64 R23, R21, R25.reuse, R6.reuse ;  /* 0x0000001915177219 */ /* 0x180fe40000001206 */
[----:B------:R-:W-:Y:S02]  /*7b10*/  LOP3.LUT R32, RZ, R8, RZ, 0x33, !PT ;  /* 0x00000008ff207212 */ /* 0x000fe400078e33ff */
[----:B------:R-:W-:Y:S01]  /*7b20*/  SHF.R.U32.HI R9, RZ, R25, R6 ;  /* 0x00000019ff097219 */ /* 0x000fe20000011606 */
[----:B------:R-:W3:Y:S01]  /*7b30*/  LDC R31, c[0x0][0x610] ;  /* 0x00018400ff1f7b82 */ /* 0x000ee20000000800 */
[----:B------:R-:W-:Y:S01]  /*7b40*/  IMAD.MOV.U32 R8, RZ, RZ, R23 ;  /* 0x000000ffff087224 */ /* 0x000fe200078e0017 */
[----:B------:R-:W-:Y:S06]  /*7b50*/  @!P0 BRA `(.L_x_163) ;  /* 0x0000000000288947 */ /* 0x000fec0003800000 */
        /* <DEDUP_REMOVED lines=10> */
.L_x_163:
[----:B------:R-:W-:Y:S02]  /*7c00*/  ISETP.NE.AND P0, PT, R2, 0x1, PT ;  /* 0x000000010200780c */ /* 0x000fe40003f05270 */
[----:B-1----:R-:W-:Y:S01]  /*7c10*/  SHF.R.U64 R6, R8, R26, R9 ;  /* 0x0000001a08067219 */ /* 0x002fe20000001209 */
[----:B0-----:R-:W-:Y:S01]  /*7c20*/  VIADD R9, R20, 0xffffffff ;  /* 0xffffffff14097836 */ /* 0x001fe20000000000 */
[----:B------:R-:W-:Y:S02]  /*7c30*/  SHF.L.U32 R30, R30, R25, RZ ;  /* 0x000000191e1e7219 */ /* 0x000fe400000006ff */
[----:B------:R-:W-:Y:S01]  /*7c40*/  LOP3.LUT R5, R21, R32, RZ, 0xc0, !PT ;  /* 0x0000002015057212 */ /* 0x000fe200078ec0ff */
[----:B------:R-:W-:-:S04]  /*7c50*/  IMAD.MOV R8, RZ, RZ, -R6 ;  /* 0x000000ffff087224 */ /* 0x000fc800078e0a06 */
[----:B------:R-:W-:Y:S01]  /*7c60*/  IMAD R6, R30, R6, R5 ;  /* 0x000000061e067224 */ /* 0x000fe200078e0205 */
[----:B------:R-:W-:Y:S01]  /*7c70*/  LOP3.LUT R5, R14, R9, RZ, 0xc0, !PT ;  /* 0x000000090e057212 */ /* 0x000fe200078ec0ff */
[----:B------:R-:W-:Y:S02]  /*7c80*/  @P0 IMAD R3, R7, R24, R4 ;  /* 0x0000001807030224 */ /* 0x000fe400078e0204 */
[----:B--2---:R-:W-:Y:S02]  /*7c90*/  IMAD R4, R8, R27, R23 ;  /* 0x0000001b08047224 */ /* 0x004fe400078e0217 */
[----:B---3--:R-:W-:Y:S02]  /*7ca0*/  IMAD R3, R6, R31, R3 ;  /* 0x0000001f06037224 */ /* 0x008fe400078e0203 */
[----:B------:R-:W-:Y:S02]  /*7cb0*/  IMAD R4, R4, R20, R5 ;  /* 0x0000001404047224 */ /* 0x000fe400078e0205 */
[----:B------:R-:W-:-:S02]  /*7cc0*/  IMAD.MOV.U32 R8, RZ, RZ, 0x1 ;  /* 0x00000001ff087424 */ /* 0x000fc400078e00ff */
[----:B------:R-:W-:Y:S01]  /*7cd0*/  IMAD.MOV.U32 R6, RZ, RZ, R22 ;  /* 0x000000ffff067224 */ /* 0x000fe200078e0016 */
[----:B------:R-:W-:Y:S02]  /*7ce0*/  SEL R21, R4, R3, !P0 ;  /* 0x0000000304157207 */ /* 0x000fe40004000000 */
[----:B------:R-:W-:-:S07]  /*7cf0*/  SEL R20, R3, R4, !P0 ;  /* 0x0000000403147207 */ /* 0x000fce0004000000 */
.L_x_161:
[----:B------:R-:W-:-:S08]  /*7d00*/  NOP ;  /* 0x0000000000007918 */ /* 0x000fd00000000000 */
[----:B------:R-:W0:-:S00]  /*7d10*/  USETMAXREG.DEALLOC.CTAPOOL 0x28 ;  /* 0x00000028000079c8 */ /* 0x000e0000080e0500 */
[----:B0-----:R-:W-:-:S13]  /*7d20*/  ISETP.NE.AND P0, PT, R0, RZ, PT ;  /* 0x000000ff0000720c */ /* 0x001fda0003f05270 */
[----:B------:R-:W-:Y:S05]  /*7d30*/  @P0 EXIT ;  /* 0x000000000000094d */ /* 0x000fea0003800000 */
[----:B------:R-:W-:Y:S01]  /*7d40*/  LOP3.LUT P0, RZ, R8, 0xff, RZ, 0xc0, !PT ;  /* 0x000000ff08ff7812 */ /* 0x000fe2000780c0ff */
[----:B------:R-:W-:Y:S02]  /*7d50*/  IMAD.MOV.U32 R0, RZ, RZ, 0x1 ;  /* 0x00000001ff007424 */ /* 0x000fe400078e00ff */
[----:B------:R-:W-:-:S10]  /*7d60*/  IMAD.MOV.U32 R3, RZ, RZ, RZ ;  /* 0x000000ffff037224 */ /* 0x000fd400078e00ff */
[----:B------:R-:W-:Y:S05]  /*7d70*/  @!P0 BRA `(.L_x_164) ;  /* 0x0000000c00488947 */ /* 0x000fea0003800000 */
[----:B------:R-:W0:Y:S01]  /*7d80*/  LDC R0, c[0x0][0x28c] ;  /* 0x0000a300ff007b82 */ /* 0x000e220000000800 */
[----:B------:R-:W1:Y:S01]  /*7d90*/  S2R R11, SR_CgaCtaId ;  /* 0x00000000000b7919 */ /* 0x000e620000008800 */
[----:B------:R-:W-:Y:S01]  /*7da0*/  ULDC UR5, c[0x0][0x600] ;  /* 0x0001800000057ab9 */ /* 0x000fe20000000800 */
[----:B------:R-:W-:Y:S01]  /*7db0*/  ULDC UR4, c[0x0][0xc] ;  /* 0x0000030000047ab9 */ /* 0x000fe20000000800 */
[----:B------:R-:W-:Y:S01]  /*7dc0*/  UIADD3 UR16, UR5, -0x1, URZ ;  /* 0xffffffff05107890 */ /* 0x000fe2000fffe03f */
[----:B------:R-:W-:Y:S01]  /*7dd0*/  BSSY B0, `(.L_x_164) ;  /* 0x00000cc000007945 */ /* 0x000fe20003800000 */
[----:B------:R-:W-:Y:S01]  /*7de0*/  ULDC UR6, c[0x0][0x658] ;  /* 0x0001960000067ab9 */ /* 0x000fe20000000800 */
[----:B------:R-:W-:Y:S01]  /*7df0*/  ULDC UR5, c[0x0][0x10] ;  /* 0x0000040000057ab9 */ /* 0x000fe20000000800 */
[----:B------:R-:W-:Y:S01]  /*7e00*/  UMOV UR7, 0xffffffff ;  /* 0xffffffff00077882 */ /* 0x000fe20000000000 */
[----:B------:R-:W-:Y:S01]  /*7e10*/  UMOV UR8, 0x1 ;  /* 0x0000000100087882 */ /* 0x000fe20000000000 */
[----:B------:R-:W-:Y:S01]  /*7e20*/  UIMAD.WIDE.U32 UR4, UR4, UR5, URZ ;  /* 0x00000005040472a5 */ /* 0x000fe2000f8e003f */
[----:B------:R-:W-:Y:S01]  /*7e30*/  IMAD.MOV.U32 R9, RZ, RZ, 0x1 ;  /* 0x00000001ff097424 */ /* 0x000fe200078e00ff */
[----:B------:R-:W-:Y:S01]  /*7e40*/  USHF.L.U32 UR7, UR7, UR6, URZ ;  /* 0x0000000607077299 */ /* 0x000fe2000800063f */
[----:B------:R-:W-:Y:S01]  /*7e50*/  LOP3.LUT R13, R19, 0x2, RZ, 0xfc, !PT ;  /* 0x00000002130d7812 */ /* 0x000fe200078efcff */
[----:B------:R-:W-:-:S02]  /*7e60*/  USHF.L.U32 UR18, UR8, UR6, URZ ;  /* 0x0000000608127299 */ /* 0x000fc4000800063f */
[----:B------:R-:W-:Y:S01]  /*7e70*/  ULOP3.LUT UR17, URZ, UR7, URZ, 0x33, !UPT ;  /* 0x000000073f117292 */ /* 0x000fe2000f8e333f */
[----:B------:R-:W-:Y:S01]  /*7e80*/  ULDC UR6, c[0x0][0x14] ;  /* 0x0000050000067ab9 */ /* 0x000fe20000000800 */
[----:B------:R-:W-:Y:S01]  /*7e90*/  ULDC.64 UR22, c[0x0][0x198] ;  /* 0x0000660000167ab9 */ /* 0x000fe20000000a00 */
[----:B------:R-:W-:Y:S02]  /*7ea0*/  UIMAD.WIDE.U32 UR20, UR4, UR6, URZ ;  /* 0x00000006041472a5 */ /* 0x000fe4000f8e003f */
[----:B------:R-:W-:Y:S01]  /*7eb0*/  UIMAD UR13, UR5, UR6, URZ ;  /* 0x00000006050d72a4 */ /* 0x000fe2000f8e023f */
[----:B0-----:R-:W-:-:S03]  /*7ec0*/  VIADD R0, R0, 0x3f ;  /* 0x0000003f00007836 */ /* 0x001fc60000000000 */
[----:B------:R-:W-:Y:S02]  /*7ed0*/  UIADD3 UR13, UR21, UR13, URZ ;  /* 0x0000000d150d7290 */ /* 0x000fe4000fffe03f */
[----:B------:R-:W-:-:S04]  /*7ee0*/  SHF.R.S32.HI R3, RZ, 0x1f, R0 ;  /* 0x0000001fff037819 */ /* 0x000fc80000011400 */
[----:B------:R-:W-:Y:S01]  /*7ef0*/  LEA.HI R8, R3, R0, RZ, 0x6 ;  /* 0x0000000003087211 */ /* 0x000fe200078f30ff */
[C---:B-1----:R-:W-:Y:S02]  /*7f00*/  IMAD.SHL.U32 R10, R11.reuse, 0x20, RZ ;  /* 0x000000200b0a7824 */ /* 0x042fe400078e00ff */
[----:B------:R-:W-:Y:S01]  /*7f10*/  IMAD.SHL.U32 R11, R11, 0x800, RZ ;  /* 0x000008000b0b7824 */ /* 0x000fe200078e00ff */
[----:B------:R-:W-:Y:S01]  /*7f20*/  SHF.R.S32.HI R8, RZ, 0x6, R8 ;  /* 0x00000006ff087819 */ /* 0x000fe20000011408 */
[----:B------:R-:W-:Y:S01]  /*7f30*/  IMAD.MOV.U32 R0, RZ, RZ, 0x1 ;  /* 0x00000001ff007424 */ /* 0x000fe200078e00ff */
[----:B------:R-:W-:Y:S01]  /*7f40*/  LOP3.LUT R10, R10, 0x20, RZ, 0xc0, !PT ;  /* 0x000000200a0a7812 */ /* 0x000fe200078ec0ff */
[----:B------:R-:W-:Y:S01]  /*7f50*/  IMAD.MOV.U32 R3, RZ, RZ, RZ ;  /* 0x000000ffff037224 */ /* 0x000fe200078e00ff */
[----:B------:R-:W-:Y:S01]  /*7f60*/  LOP3.LUT R11, R11, 0x800, RZ, 0xc0, !PT ;  /* 0x000008000b0b7812 */ /* 0x000fe200078ec0ff */
[----:B------:R-:W-:-:S07]  /*7f70*/  VIADD R12, R8, 0x1 ;  /* 0x00000001080c7836 */ /* 0x000fce0000000000 */
.L_x_175:
[----:B------:R-:W-:-:S03]  /*7f80*/  UMOV UR4, 0xffffffff ;  /* 0xffffffff00047882 */ /* 0x000fc60000000000 */
[----:B------:R-:W-:Y:S05]  /*7f90*/  BRA.DIV UR4, `(.L_x_165) ;  /* 0x0000000e04a87947 */ /* 0x000fea000b800000 */
[----:B------:R-:W-:-:S13]  /*7fa0*/  ELECT P6, URZ, PT ;  /* 0x00000000003f782f */ /* 0x000fda00038c0000 */
.L_x_186:
[----:B------:R-:W0:Y:S01]  /*7fb0*/  LDC R4, c[0x0][0x28c] ;  /* 0x0000a300ff047b82 */ /* 0x000e220000000800 */
[----:B------:R-:W-:Y:S01]  /*7fc0*/  BSSY B1, `(.L_x_166) ;  /* 0x0000038000017945 */ /* 0x000fe20003800000 */
[----:B0-----:R-:W-:-:S13]  /*7fd0*/  ISETP.LT.OR P6, PT, R4, 0x1, !P6 ;  /* 0x000000010400780c */ /* 0x001fda00077c1670 */
[----:B------:R-:W-:Y:S05]  /*7fe0*/  @P6 BRA `(.L_x_167) ;  /* 0x0000000000d46947 */ /* 0x000fea0003800000 */
[----:B------:R-:W-:Y:S02]  /*7ff0*/  IMAD R21, R21, 0x40, R10 ;  /* 0x0000004015157824 */ /* 0x000fe400078e020a */
[----:B------:R-:W-:Y:S02]  /*8000*/  IMAD.SHL.U32 R22, R20, 0x100, RZ ;  /* 0x0000010014167824 */ /* 0x000fe400078e00ff */
[----:B------:R-:W-:Y:S02]  /*8010*/  IMAD.MOV.U32 R24, RZ, RZ, RZ ;  /* 0x000000ffff187224 */ /* 0x000fe400078e00ff */
[----:B------:R-:W-:Y:S02]  /*8020*/  IMAD.MOV.U32 R4, RZ, RZ, R12 ;  /* 0x000000ffff047224 */ /* 0x000fe400078e000c */
[----:B------:R-:W-:Y:S02]  /*8030*/  IMAD.MOV.U32 R5, RZ, RZ, R0 ;  /* 0x000000ffff057224 */ /* 0x000fe400078e0000 */
[----:B------:R-:W-:-:S07]  /*8040*/  IMAD.MOV.U32 R14, RZ, RZ, R3 ;  /* 0x000000ffff0e7224 */ /* 0x000fce00078e0003 */
.L_x_170:
[----:B------:R-:W0:Y:S01]  /*8050*/  S2R R20, SR_CgaCtaId ;  /* 0x0000000000147919 */ /* 0x000e220000008800 */
[----:B------:R-:W-:Y:S02]  /*8060*/  MOV R7, 0x400 ;  /* 0x0000040000077802 */ /* 0x000fe40000000f00 */
[----:B------:R-:W-:-:S13]  /*8070*/  LOP3.LUT P1, RZ, R18, 0x7f, RZ, 0xc0, !PT ;  /* 0x0000007f12ff7812 */ /* 0x000fda000782c0ff */
[----:B------:R-:W1:Y:S01]  /*8080*/  @!P1 LDC R15, c[0x0][0x500] ;  /* 0x00014000ff0f9b82 */ /* 0x000e620000000800 */
[----:B0-----:R-:W-:Y:S02]  /*8090*/  LEA R23, R20, R7, 0x18 ;  /* 0x0000000714177211 */ /* 0x001fe400078ec0ff */
[----:B------:R-:W-:-:S03]  /*80a0*/  SHF.L.U32 R7, R5, 0x1f, RZ ;  /* 0x0000001f05077819 */ /* 0x000fc600000006ff */
[----:B------:R-:W-:-:S04]  /*80b0*/  IMAD R20, R14, 0x8, R23 ;  /* 0x000000080e147824 */ /* 0x000fc800078e0217 */
[----:B------:R-:W0:Y:S02]  /*80c0*/  SYNCS.PHASECHK.TRANS64.TRYWAIT P0, [R20+URZ+0x20], R7 ;  /* 0x00002007140075a7 */ /* 0x000e24000800017f */
[----:B01----:R-:W-:Y:S05]  /*80d0*/  @!P0 BRA `(.L_x_168) ;  /* 0x0000000c00788947 */ /* 0x003fea0003800000 */
.L_x_187:
[----:B0-----:R-:W-:Y:S01]  /*80e0*/  PRMT R7, R13, 0x9910, RZ ;  /* 0x000099100d077816 */ /* 0x001fe200000000ff */
[----:B------:R0:W-:Y:S03]  /*80f0*/  @!P1 SYNCS.ARRIVE.TRANS64 RZ, [R20+URZ], R15 ;  /* 0x0000000f14ff99a7 */ /* 0x0001e6000800003f */
[----:B------:R-:W-:-:S13]  /*8100*/  ISETP.NE.AND P0, PT, R7, 0x2, PT ;  /* 0x000000020700780c */ /* 0x000fda0003f05270 */
[----:B0-----:R-:W-:Y:S05]  /*8110*/  @P0 BRA `(.L_x_169) ;  /* 0x0000000000040947 */ /* 0x001fea0003800000 */
[----:B------:R-:W-:Y:S01]  /*8120*/  BPT.TRAP 0x1 ;  /* 0x000000040000795c */ /* 0x000fe20000300000 */
.L_x_169:
[----:B------:R-:W-:Y:S01]  /*8130*/  IMAD R7, R14, 0x1000, R11 ;  /* 0x000010000e077824 */ /* 0x000fe200078e020b */
[----:B------:R-:W-:Y:S01]  /*8140*/  R2UR UR9, R20 ;  /* 0x00000000140972ca */ /* 0x000fe200000e0000 */
[--C-:B------:R-:W-:Y:S01]  /*8150*/  IMAD R15, R14, 0x8000, R23.reuse ;  /* 0x000080000e0f7824 */ /* 0x100fe200078e0217 */
[----:B------:R-:W-:Y:S01]  /*8160*/  UIADD3 UR4, UP0, UR22, 0xf0, URZ ;  /* 0x000000f016047890 */ /* 0x000fe2000ff1e03f */
[----:B------:R-:W-:Y:S01]  /*8170*/  IMAD R7, R7, 0x2, R23 ;  /* 0x0000000207077824 */ /* 0x000fe200078e0217 */
[----:B------:R-:W-:Y:S01]  /*8180*/  R2UR UR11, R22 ;  /* 0x00000000160b72ca */ /* 0x000fe200000e0000 */
[----:B------:R-:W-:Y:S01]  /*8190*/  VIADD R4, R4, 0xffffffff ;  /* 0xffffffff04047836 */ /* 0x000fe20000000000 */
[----:B------:R-:W-:Y:S01]  /*81a0*/  R2UR UR5, R15 ;  /* 0x000000000f0572ca */ /* 0x000fe200000e0000 */
[----:B------:R-:W-:Y:S01]  /*81b0*/  UIADD3 UR24, UP1, UR22, 0x1f0, URZ ;  /* 0x000001f016187890 */ /* 0x000fe2000ff3e03f */
[----:B------:R-:W-:Y:S01]  /*81c0*/  R2UR UR8, R7 ;  /* 0x00000000070872ca */ /* 0x000fe200000e0000 */
[----:B------:R-:W-:Y:S01]  /*81d0*/  VIADD R14, R14, 0x1 ;  /* 0x000000010e0e7836 */ /* 0x000fe20000000000 */
[----:B------:R-:W-:Y:S01]  /*81e0*/  R2UR UR10, R24 ;  /* 0x00000000180a72ca */ /* 0x000fe200000e0000 */
[----:B------:R-:W-:Y:S01]  /*81f0*/  UIADD3.X UR25, URZ, UR23, URZ, UP1, !UPT ;  /* 0x000000173f197290 */ /* 0x000fe20008ffe43f */
[----:B------:R-:W-:Y:S01]  /*8200*/  R2UR UR12, R6 ;  /* 0x00000000060c72ca */ /* 0x000fe200000e0000 */
[----:B------:R-:W-:Y:S01]  /*8210*/  UMOV UR6, 0x0 ;  /* 0x0000000000067882 */ /* 0x000fe20000000000 */
[----:B------:R-:W-:Y:S01]  /*8220*/  R2UR UR19, R21 ;  /* 0x00000000151372ca */ /* 0x000fe200000e0000 */
[----:B------:R-:W-:Y:S01]  /*8230*/  UMOV UR7, 0x10000000 ;  /* 0x1000000000077882 */ /* 0x000fe20000000000 */
[----:B------:R-:W-:Y:S01]  /*8240*/  ISETP.GT.AND P1, PT, R4, 0x1, PT ;  /* 0x000000010400780c */ /* 0x000fe20003f24270 */
[----:B------:R-:W-:Y:S01]  /*8250*/  UMOV UR26, 0x30000 ;  /* 0x00030000001a7882 */ /* 0x000fe20000000000 */
[----:B------:R-:W-:Y:S01]  /*8260*/  ISETP.NE.AND P0, PT, R14, 0x4, PT ;  /* 0x000000040e00780c */ /* 0x000fe20003f05270 */
[----:B------:R-:W-:Y:S01]  /*8270*/  UIADD3 UR14, UR5, 0x100, URZ ;  /* 0x00000100050e7890 */ /* 0x000fe2000fffe03f */
[----:B------:R-:W-:Y:S01]  /*8280*/  VIADD R24, R24, 0x40 ;  /* 0x0000004018187836 */ /* 0x000fe20000000000 */
[----:B------:R-:W-:Y:S01]  /*8290*/  UIADD3.X UR5, URZ, UR23, URZ, UP0, !UPT ;  /* 0x000000173f057290 */ /* 0x000fe200087fe43f */
[----:B------:R-:W-:Y:S01]  /*82a0*/  SEL R20, RZ, 0x1, P0 ;  /* 0x00000001ff147807 */ /* 0x000fe20000000000 */
[----:B------:R-:W-:Y:S01]  /*82b0*/  UIADD3 UR15, UR8, 0x20100, URZ ;  /* 0x00020100080f7890 */ /* 0x000fe2000fffe03f */
[----:B------:R-:W-:-:S02]  /*82c0*/  SEL R14, R14, RZ, P0 ;  /* 0x000000ff0e0e7207 */ /* 0x000fc40000000000 */
[----:B------:R-:W-:Y:S01]  /*82d0*/  UMOV UR8, UR14 ;  /* 0x0000000e00087c82 */ /* 0x000fe20008000000 */
[----:B------:R-:W-:-:S03]  /*82e0*/  LOP3.LUT R5, R5, R20, RZ, 0x3c, !PT ;  /* 0x0000001405057212 */ /* 0x000fc600078e3cff */
[----:B------:R0:W-:Y:S02]  /*82f0*/  UTMALDG.3D [UR8], [UR4], desc[UR6] ;  /* 0x00000608040075b4 */ /* 0x0001e40008011000 */
[----:B0-----:R-:W-:Y:S01]  /*8300*/  UMOV UR8, UR15 ;  /* 0x0000000f00087c82 */ /* 0x001fe20008000000 */
[----:B------:R-:W-:Y:S02]  /*8310*/  UMOV UR11, UR19 ;  /* 0x00000013000b7c82 */ /* 0x000fe40008000000 */
[----:B------:R0:W-:Y:S02]  /*8320*/  UTMALDG.3D.MULTICAST [UR8], [UR24], UR26, desc[UR6] ;  /* 0x00000608180073b4 */ /* 0x0001e4000801181a */
[----:B0-----:R-:W-:Y:S05]  /*8330*/  @P1 BRA `(.L_x_170) ;  /* 0xfffffffc00441947 */ /* 0x001fea000383ffff */
.L_x_167:
[----:B------:R-:W-:Y:S05]  /*8340*/  BSYNC B1 ;  /* 0x0000000000017941 */ /* 0x000fea0003800000 */
.L_x_166:
[----:B------:R-:W-:Y:S01]  /*8350*/  LOP3.LUT P1, RZ, R9, 0xff, RZ, 0xc0, !PT ;  /* 0x000000ff09ff7812 */ /* 0x000fe2000782c0ff */
[----:B------:R-:W-:Y:S01]  /*8360*/  IMAD.IADD R3, R8, 0x1, R3 ;  /* 0x0000000108037824 */ /* 0x000fe200078e0203 */
[----:B------:R-:W-:Y:S01]  /*8370*/  IADD3 R16, P2, R16, UR20, RZ ;  /* 0x0000001410107c10 */ /* 0x000fe2000ff5e0ff */
[----:B------:R-:W-:Y:S01]  /*8380*/  ULDC.64 UR4, c[0x0][0x650] ;  /* 0x0001940000047ab9 */ /* 0x000fe20000000a00 */
[----:B------:R-:W-:Y:S01]  /*8390*/  BSSY B1, `(.L_x_171) ;  /* 0x000006d000017945 */ /* 0x000fe20003800000 */
[----:B------:R-:W-:Y:S01]  /*83a0*/  IMAD.MOV.U32 R20, RZ, RZ, -0x1 ;  /* 0xffffffffff147424 */ /* 0x000fe200078e00ff */
[----:B------:R-:W-:Y:S01]  /*83b0*/  ISETP.GT.U32.AND P0, PT, R3, 0x3, PT ;  /* 0x000000030300780c */ /* 0x000fe20003f04070 */
[----:B------:R-:W-:Y:S01]  /*83c0*/  IMAD.MOV.U32 R21, RZ, RZ, -0x1 ;  /* 0xffffffffff157424 */ /* 0x000fe200078e00ff */
[----:B------:R-:W-:Y:S02]  /*83d0*/  SHF.R.U32.HI R4, RZ, 0x2, R3 ;  /* 0x00000002ff047819 */ /* 0x000fe40000011603 */
[----:B------:R-:W-:-:S02]  /*83e0*/  ISETP.LT.U32.AND P0, PT, R8, 0x4, P0 ;  /* 0x000000040800780c */ /* 0x000fc40000701070 */
[----:B------:R-:W-:Y:S01]  /*83f0*/  IADD3.X R17, R17, UR13, RZ, P2, !PT ;  /* 0x0000000d11117c10 */ /* 0x000fe200097fe4ff */
[----:B------:R-:W0:Y:S01]  /*8400*/  @P1 S2R R6, SR_CgaCtaId ;  /* 0x0000000000061919 */ /* 0x000e220000008800 */
[----:B------:R-:W-:Y:S02]  /*8410*/  @P1 MOV R5, 0x400 ;  /* 0x0000040000051802 */ /* 0x000fe40000000f00 */
[----:B------:R-:W-:Y:S02]  /*8420*/  ISETP.GE.U32.AND P2, PT, R16, UR4, PT ;  /* 0x0000000410007c0c */ /* 0x000fe4000bf46070 */
[----:B------:R-:W-:Y:S02]  /*8430*/  LOP3.LUT R4, R4, 0x1, RZ, 0xc0, !PT ;  /* 0x0000000104047812 */ /* 0x000fe400078ec0ff */
[----:B------:R-:W-:Y:S02]  /*8440*/  LOP3.LUT R3, R3, 0x3, RZ, 0xc0, !PT ;  /* 0x0000000303037812 */ /* 0x000fe400078ec0ff */
[----:B------:R-:W-:-:S02]  /*8450*/  PRMT R9, RZ, 0x7610, R9 ;  /* 0x00007610ff097816 */ /* 0x000fc40000000009 */
[----:B0-----:R-:W-:Y:S01]  /*8460*/  @P1 LEA R5, R6, R5, 0x18 ;  /* 0x0000000506051211 */ /* 0x001fe200078ec0ff */
[----:B------:R-:W-:-:S03]  /*8470*/  IMAD.MOV.U32 R6, RZ, RZ, -0x1 ;  /* 0xffffffffff067424 */ /* 0x000fc600078e00ff */
[----:B------:R0:W-:Y:S01]  /*8480*/  @P1 SYNCS.ARRIVE.TRANS64.A1T0 RZ, [R5+URZ+0x58], RZ ;  /* 0x000058ff05ff19a7 */ /* 0x0001e2000810003f */
[----:B------:R-:W-:-:S04]  /*8490*/  ISETP.NE.U32.AND P1, PT, R4, 0x1, PT ;  /* 0x000000010400780c */ /* 0x000fc80003f25070 */
[----:B------:R-:W-:Y:S02]  /*84a0*/  ISETP.GT.U32.AND P1, PT, R8, 0x3, !P1 ;  /* 0x000000030800780c */ /* 0x000fe40004f24070 */
[----:B0-----:R-:W-:Y:S02]  /*84b0*/  SEL R5, RZ, 0x1, !P0 ;  /* 0x00000001ff057807 */ /* 0x001fe40004000000 */
[----:B------:R-:W-:Y:S02]  /*84c0*/  ISETP.GE.U32.AND.EX P0, PT, R17, UR5, PT, P2 ;  /* 0x0000000511007c0c */ /* 0x000fe4000bf06120 */
[----:B------:R-:W-:-:S04]  /*84d0*/  SEL R4, RZ, 0x1, !P1 ;  /* 0x00000001ff047807 */ /* 0x000fc80004800000 */
[----:B------:R-:W-:Y:S02]  /*84e0*/  LOP3.LUT R0, R4, R0, R5, 0x96, !PT ;  /* 0x0000000004007212 */ /* 0x000fe400078e9605 */
[----:B------:R-:W-:-:S05]  /*84f0*/  PRMT R4, RZ, 0x7610, R4 ;  /* 0x00007610ff047816 */ /* 0x000fca0000000004 */
[----:B------:R-:W-:Y:S05]  /*8500*/  @P0 BRA `(.L_x_172) ;  /* 0x0000000400540947 */ /* 0x000fea0003800000 */
[----:B------:R-:W0:Y:S01]  /*8510*/  S2R R15, SR_CTAID.X ;  /* 0x00000000000f7919 */ /* 0x000e220000002500 */
[----:B------:R-:W-:Y:S01]  /*8520*/  ULDC.64 UR4, c[0x0][0x628] ;  /* 0x00018a0000047ab9 */ /* 0x000fe20000000a00 */
[----:B------:R-:W-:Y:S01]  /*8530*/  ULDC UR7, c[0x0][0x630] ;  /* 0x00018c0000077ab9 */ /* 0x000fe20000000800 */
[----:B------:R-:W-:Y:S01]  /*8540*/  ISETP.NE.U32.AND P0, PT, RZ, UR4, PT ;  /* 0x00000004ff007c0c */ /* 0x000fe2000bf05070 */
[----:B------:R-:W1:Y:S01]  /*8550*/  S2R R20, SR_CTAID.Y ;  /* 0x0000000000147919 */ /* 0x000e620000002600 */
[----:B------:R-:W-:Y:S01]  /*8560*/  ULDC UR8, c[0x0][0x150] ;  /* 0x0000540000087ab9 */ /* 0x000fe20000000800 */
[----:B------:R-:W-:Y:S01]  /*8570*/  IMAD.MOV.U32 R4, RZ, RZ, R16 ;  /* 0x000000ffff047224 */ /* 0x000fe200078e0010 */
[----:B------:R-:W-:Y:S01]  /*8580*/  ISETP.NE.AND.EX P0, PT, RZ, UR5, PT, P0 ;  /* 0x00000005ff007c0c */ /* 0x000fe2000bf05300 */
[----:B------:R-:W-:Y:S01]  /*8590*/  IMAD.MOV.U32 R5, RZ, RZ, R17 ;  /* 0x000000ffff057224 */ /* 0x000fe200078e0011 */
[----:B0-----:R-:W-:-:S11]  /*85a0*/  I2FP.F32.U32 R22, R15 ;  /* 0x0000000f00167245 */ /* 0x001fd60000201000 */
[----:B------:R-:W-:Y:S05]  /*85b0*/  @!P0 BRA `(.L_x_173) ;  /* 0x0000000000288947 */ /* 0x000fea0003800000 */
[----:B------:R-:W-:Y:S02]  /*85c0*/  ULDC UR6, c[0x0][0x634] ;  /* 0x00018d0000067ab9 */ /* 0x000fe40000000800 */
[----:B------:R-:W-:-:S05]  /*85d0*/  IADD3 R5, P0, R16, UR6, RZ ;  /* 0x0000000610057c10 */ /* 0x000fca000ff1e0ff */
[----:B------:R-:W-:-:S04]  /*85e0*/  IMAD.X R21, RZ, RZ, R17, P0 ;  /* 0x000000ffff157224 */ /* 0x000fc800000e0611 */
[----:B------:R-:W-:-:S04]  /*85f0*/  IMAD.WIDE.U32 R6, R21, UR4, RZ ;  /* 0x0000000415067c25 */ /* 0x000fc8000f8e00ff */
[----:B------:R-:W-:-:S04]  /*8600*/  IMAD.WIDE.U32 R6, P0, R5, UR5, R6 ;  /* 0x0000000505067c25 */ /* 0x000fc8000f800006 */
[----:B------:R-:W-:-:S04]  /*8610*/  IMAD.WIDE.U32 R4, R5, UR4, RZ ;  /* 0x0000000405047c25 */ /* 0x000fc8000f8e00ff */
[----:B------:R-:W-:Y:S01]  /*8620*/  IMAD.MOV.U32 R4, RZ, RZ, R7 ;  /* 0x000000ffff047224 */ /* 0x000fe200078e0007 */
[----:B------:R-:W-:Y:S01]  /*8630*/  IADD3 RZ, P1, R5, R6, RZ ;  /* 0x0000000605ff7210 */ /* 0x000fe20007f3e0ff */
[----:B------:R-:W-:-:S04]  /*8640*/  IMAD.X R5, RZ, RZ, RZ, P0 ;  /* 0x000000ffff057224 */ /* 0x000fc800000e06ff */
[----:B------:R-:W-:-:S08]  /*8650*/  IMAD.WIDE.U32.X R4, R21, UR5, R4, P1 ;  /* 0x0000000515047c25 */ /* 0x000fd000088e0404 */
.L_x_173:
[--C-:B------:R-:W-:Y:S01]  /*8660*/  SHF.R.U64 R14, R4, UR7, R5.reuse ;  /* 0x00000007040e7c19 */ /* 0x100fe20008001205 */
[----:B------:R-:W-:Y:S01]  /*8670*/  FMUL R22, R22, UR8 ;  /* 0x0000000816167c20 */ /* 0x000fe20008400000 */
[----:B------:R-:W-:Y:S01]  /*8680*/  SHF.R.U32.HI R4, RZ, UR7, R5 ;  /* 0x00000007ff047c19 */ /* 0x000fe20008011605 */
[----:B------:R-:W0:Y:S01]  /*8690*/  LDC R6, c[0x0][0x144] ;  /* 0x00005100ff067b82 */ /* 0x000e220000000800 */
[----:B------:R-:W-:Y:S01]  /*86a0*/  IADD3 R5, P0, RZ, -R14, RZ ;  /* 0x8000000eff057210 */ /* 0x000fe20007f1e0ff */
[----:B------:R-:W-:Y:S01]  /*86b0*/  ULDC UR6, c[0x0][0x154] ;  /* 0x0000550000067ab9 */ /* 0x000fe20000000800 */
[----:B-1----:R-:W-:Y:S01]  /*86c0*/  I2FP.F32.U32 R7, R20 ;  /* 0x0000001400077245 */ /* 0x002fe20000201000 */
[----:B------:R-:W1:Y:S01]  /*86d0*/  F2I.U32.TRUNC.NTZ R22, R22 ;  /* 0x0000001600167305 */ /* 0x000e62000020f000 */
[----:B------:R-:W-:Y:S01]  /*86e0*/  ULDC.64 UR4, c[0x0][0x620] ;  /* 0x0001880000047ab9 */ /* 0x000fe20000000a00 */
[----:B------:R-:W-:Y:S01]  /*86f0*/  IMAD.X R4, RZ, RZ, ~R4, P0 ;  /* 0x000000ffff047224 */ /* 0x000fe200000e0e04 */
[----:B------:R-:W-:Y:S01]  /*8700*/  ISETP.NE.AND P2, PT, R2, 0x1, PT ;  /* 0x000000010200780c */ /* 0x000fe20003f45270 */
[----:B------:R-:W-:Y:S01]  /*8710*/  FMUL R23, R7, UR6 ;  /* 0x0000000607177c20 */ /* 0x000fe20008400000 */
[----:B------:R-:W2:Y:S01]  /*8720*/  LDC R25, c[0x0][0x148] ;  /* 0x00005200ff197b82 */ /* 0x000ea20000000800 */
[----:B------:R-:W-:Y:S01]  /*8730*/  IMAD R4, R4, UR4, RZ ;  /* 0x0000000404047c24 */ /* 0x000fe2000f8e02ff */
[----:B------:R-:W-:-:S02]  /*8740*/  ULDC.64 UR6, c[0x0][0x640] ;  /* 0x0001900000067ab9 */ /* 0x000fc40000000a00 */
[----:B------:R-:W-:Y:S01]  /*8750*/  ISETP.NE.U32.AND P0, PT, RZ, UR6, PT ;  /* 0x00000006ff007c0c */ /* 0x000fe2000bf05070 */
[----:B------:R-:W3:Y:S01]  /*8760*/  F2I.U32.TRUNC.NTZ R23, R23 ;  /* 0x0000001700177305 */ /* 0x000ee2000020f000 */
[C---:B------:R-:W-:Y:S02]  /*8770*/  IMAD R7, R5.reuse, UR5, R4 ;  /* 0x0000000505077c24 */ /* 0x040fe4000f8e0204 */
[----:B------:R-:W-:Y:S01]  /*8780*/  IMAD.WIDE.U32 R4, R5, UR4, R16 ;  /* 0x0000000405047c25 */ /* 0x000fe2000f8e0010 */
[----:B------:R-:W-:Y:S01]  /*8790*/  ULDC UR4, c[0x0][0x618] ;  /* 0x0001860000047ab9 */ /* 0x000fe20000000800 */
[----:B------:R-:W-:Y:S02]  /*87a0*/  ISETP.NE.AND.EX P0, PT, RZ, UR7, PT, P0 ;  /* 0x00000007ff007c0c */ /* 0x000fe4000bf05300 */
[----:B------:R-:W-:Y:S02]  /*87b0*/  IMAD.IADD R5, R5, 0x1, R7 ;  /* 0x0000000105057824 */ /* 0x000fe400078e0207 */
[----:B-1----:R-:W-:-:S03]  /*87c0*/  IMAD.MOV R22, RZ, RZ, -R22 ;  /* 0x000000ffff167224 */ /* 0x002fc600078e0a16 */
[----:B------:R-:W-:Y:S01]  /*87d0*/  SHF.R.U64 R21, R4, UR4, R5 ;  /* 0x0000000404157c19 */ /* 0x000fe20008001205 */
[----:B0-----:R-:W-:Y:S01]  /*87e0*/  IMAD R15, R6, R22, R15 ;  /* 0x00000016060f7224 */ /* 0x001fe200078e020f */
[----:B------:R-:W-:Y:S01]  /*87f0*/  SHF.R.U32.HI R4, RZ, UR4, R5 ;  /* 0x00000004ff047c19 */ /* 0x000fe20008011605 */
[----:B------:R-:W-:Y:S01]  /*8800*/  ULDC UR4, c[0x0][0x608] ;  /* 0x0001820000047ab9 */ /* 0x000fe20000000800 */
[----:B---3--:R-:W-:Y:S02]  /*8810*/  IMAD.MOV R6, RZ, RZ, -R23 ;  /* 0x000000ffff067224 */ /* 0x008fe400078e0a17 */
[--C-:B------:R-:W-:Y:S02]  /*8820*/  SHF.R.U64 R22, R21, UR4, R4.reuse ;  /* 0x0000000415167c19 */ /* 0x100fe40008001204 */
[----:B------:R-:W-:Y:S01]  /*8830*/  SHF.R.U32.HI R5, RZ, UR4, R4 ;  /* 0x00000004ff057c19 */ /* 0x000fe20008011604 */
[----:B------:R-:W-:Y:S01]  /*8840*/  ULDC UR4, c[0x0][0x658] ;  /* 0x0001960000047ab9 */ /* 0x000fe20000000800 */
[----:B--2---:R-:W-:-:S02]  /*8850*/  @P2 IMAD R15, R25, R6, R20 ;  /* 0x00000006190f2224 */ /* 0x004fc400078e0214 */
[--C-:B------:R-:W-:Y:S02]  /*8860*/  SHF.R.U64 R20, R22, UR4, R5.reuse ;  /* 0x0000000416147c19 */ /* 0x100fe40008001205 */
[----:B------:R-:W-:-:S03]  /*8870*/  SHF.R.U32.HI R23, RZ, UR4, R5 ;  /* 0x00000004ff177c19 */ /* 0x000fc60008011605 */
[----:B------:R-:W-:Y:S02]  /*8880*/  IMAD.MOV.U32 R6, RZ, RZ, R20 ;  /* 0x000000ffff067224 */ /* 0x000fe400078e0014 */
[----:B------:R-:W-:Y:S01]  /*8890*/  IMAD.MOV.U32 R5, RZ, RZ, R23 ;  /* 0x000000ffff057224 */ /* 0x000fe200078e0017 */
[----:B------:R-:W-:Y:S06]  /*88a0*/  @!P0 BRA `(.L_x_174) ;  /* 0x00000000002c8947 */ /* 0x000fec0003800000 */
        /* <DEDUP_REMOVED lines=9> */
[----:B------:R-:W-:-:S04]  /*8940*/  IMAD.WIDE.U32.X R4, R23, UR7, R4, P1 ;  /* 0x0000000717047c25 */ /* 0x000fc800088e0404 */
[----:B------:R-:W-:-:S07]  /*8950*/  IMAD.MOV.U32 R6, RZ, RZ, R4 ;  /* 0x000000ffff067224 */ /* 0x000fce00078e0004 */
.L_x_174:
[----:B------:R-:W-:Y:S01]  /*8960*/  ULDC UR4, c[0x0][0x648] ;  /* 0x0001920000047ab9 */ /* 0x000fe20000000800 */
[----:B------:R-:W-:Y:S01]  /*8970*/  LOP3.LUT R4, R22, UR17, RZ, 0xc0, !PT ;  /* 0x0000001116047c12 */ /* 0x000fe2000f8ec0ff */
[----:B------:R-:W-:Y:S01]  /*8980*/  ULDC UR5, c[0x0][0x610] ;  /* 0x0001840000057ab9 */ /* 0x000fe20000000800 */
[----:B------:R-:W-:Y:S01]  /*8990*/  SHF.R.U64 R5, R6, UR4, R5 ;  /* 0x0000000406057c19 */ /* 0x000fe20008001205 */
[----:B------:R-:W-:Y:S01]  /*89a0*/  ULDC UR4, c[0x0][0x638] ;  /* 0x00018e0000047ab9 */ /* 0x000fe20000000800 */
[----:B------:R-:W-:Y:S01]  /*89b0*/  LOP3.LUT R21, R21, UR16, RZ, 0xc0, !PT ;  /* 0x0000001015157c12 */ /* 0x000fe2000f8ec0ff */
[----:B------:R-:W-:Y:S02]  /*89c0*/  IMAD.MOV.U32 R6, RZ, RZ, R14 ;  /* 0x000000ffff067224 */ /* 0x000fe400078e000e */
[----:B------:R-:W-:Y:S02]  /*89d0*/  IMAD.MOV R7, RZ, RZ, -R5 ;  /* 0x000000ffff077224 */ /* 0x000fe400078e0a05 */
[----:B------:R-:W-:-:S02]  /*89e0*/  IMAD R4, R5, UR18, R4 ;  /* 0x0000001205047c24 */ /* 0x000fc4000f8e0204 */
[----:B------:R-:W-:Y:S01]  /*89f0*/  IMAD R20, R7, UR4, R20 ;  /* 0x0000000407147c24 */ /* 0x000fe2000f8e0214 */
[----:B------:R-:W-:Y:S01]  /*8a00*/  ULDC UR4, c[0x0][0x600] ;  /* 0x0001800000047ab9 */ /* 0x000fe20000000800 */
[----:B------:R-:W-:Y:S02]  /*8a10*/  IMAD R15, R4, UR5, R15 ;  /* 0x00000005040f7c24 */ /* 0x000fe4000f8e020f */
[----:B------:R-:W-:Y:S02]  /*8a20*/  IMAD R20, R20, UR4, R21 ;  /* 0x0000000414147c24 */ /* 0x000fe4000f8e0215 */
[----:B------:R-:W-:-:S03]  /*8a30*/  IMAD.MOV.U32 R4, RZ, RZ, 0x1 ;  /* 0x00000001ff047424 */ /* 0x000fc600078e00ff */
[----:B------:R-:W-:Y:S02]  /*8a40*/  SEL R21, R20, R15, !P2 ;  /* 0x0000000f14157207 */ /* 0x000fe40005000000 */
[----:B------:R-:W-:-:S07]  /*8a50*/  SEL R20, R15, R20, !P2 ;  /* 0x000000140f147207 */ /* 0x000fce0005000000 */
.L_x_172:
[----:B------:R-:W-:Y:S05]  /*8a60*/  BSYNC B1 ;  /* 0x0000000000017941 */ /* 0x000fea0003800000 */
.L_x_171:
[----:B------:R-:W-:-:S13]  /*8a70*/  LOP3.LUT P0, RZ, R4, 0xff, RZ, 0xc0, !PT ;  /* 0x000000ff04ff7812 */ /* 0x000fda000780c0ff */
[----:B------:R-:W-:Y:S05]  /*8a80*/  @P0 BRA `(.L_x_175) ;  /* 0xfffffff4003c0947 */ /* 0x000fea000383ffff */
[----:B------:R-:W-:Y:S05]  /*8a90*/  BSYNC B0 ;  /* 0x0000000000007941 */ /* 0x000fea0003800000 */
.L_x_164:
[----:B------:R-:W-:-:S03]  /*8aa0*/  UMOV UR4, 0xffffffff ;  /* 0xffffffff00047882 */ /* 0x000fc60000000000 */
[----:B------:R-:W-:Y:S05]  /*8ab0*/  BRA.DIV UR4, `(.L_x_176) ;  /* 0x0000000604147947 */ /* 0x000fea000b800000 */
[----:B------:R-:W-:-:S13]  /*8ac0*/  ELECT P6, URZ, PT ;  /* 0x00000000003f782f */ /* 0x000fda00038c0000 */
.L_x_190:
[----:B------:R-:W-:Y:S04]  /*8ad0*/  BSSY B0, `(.L_x_177) ;  /* 0x000002b000007945 */ /* 0x000fe80003800000 */
[----:B------:R-:W-:Y:S05]  /*8ae0*/  @!P6 BRA `(.L_x_178) ;  /* 0x0000000000a4e947 */ /* 0x000fea0003800000 */
[----:B------:R-:W-:-:S04]  /*8af0*/  LOP3.LUT R19, R19, 0x2, RZ, 0xfc, !PT ;  /* 0x0000000213137812 */ /* 0x000fc800078efcff */
[----:B------:R-:W-:-:S13]  /*8b00*/  ISETP.NE.AND P0, PT, R19, 0x3, PT ;  /* 0x000000031300780c */ /* 0x000fda0003f05270 */
[----:B------:R-:W-:Y:S05]  /*8b10*/  @!P0 BRA `(.L_x_179) ;  /* 0x0000000000048947 */ /* 0x000fea0003800000 */
[----:B------:R-:W-:Y:S01]  /*8b20*/  BPT.TRAP 0x1 ;  /* 0x000000040000795c */ /* 0x000fe20000300000 */
.L_x_179:
[----:B------:R-:W0:Y:S01]  /*8b30*/  S2R R5, SR_CgaCtaId ;  /* 0x0000000000057919 */ /* 0x000e220000008800 */
[----:B------:R-:W-:Y:S02]  /*8b40*/  MOV R2, 0x400 ;  /* 0x0000040000027802 */ /* 0x000fe40000000f00 */
[----:B------:R-:W-:Y:S02]  /*8b50*/  SHF.L.U32 R4, R0, 0x1f, RZ ;  /* 0x0000001f00047819 */ /* 0x000fe400000006ff */
[----:B0-----:R-:W-:-:S05]  /*8b60*/  LEA R2, R5, R2, 0x18 ;  /* 0x0000000205027211 */ /* 0x001fca00078ec0ff */
[----:B------:R-:W-:-:S04]  /*8b70*/  VIADD R2, R2, 0x20 ;  /* 0x0000002002027836 */ /* 0x000fc80000000000 */
[C---:B------:R-:W-:Y:S02]  /*8b80*/  IMAD R7, R3.reuse, 0x8, R2 ;  /* 0x0000000803077824 */ /* 0x040fe400078e0202 */
[----:B------:R-:W-:Y:S02]  /*8b90*/  VIADD R3, R3, 0x1 ;  /* 0x0000000103037836 */ /* 0x000fe40000000000 */
[----:B------:R-:W0:Y:S03]  /*8ba0*/  SYNCS.PHASECHK.TRANS64.TRYWAIT P0, [R7+URZ], R4 ;  /* 0x00000004070075a7 */ /* 0x000e26000800017f */
[----:B------:R-:W-:-:S04]  /*8bb0*/  ISETP.NE.AND P1, PT, R3, 0x4, PT ;  /* 0x000000040300780c */ /* 0x000fc80003f25270 */
[----:B------:R-:W-:Y:S02]  /*8bc0*/  SEL R5, RZ, 0x1, P1 ;  /* 0x00000001ff057807 */ /* 0x000fe40000800000 */
[----:B------:R-:W-:Y:S02]  /*8bd0*/  SEL R3, R3, RZ, P1 ;  /* 0x000000ff03037207 */ /* 0x000fe40000800000 */
[----:B------:R-:W-:-:S03]  /*8be0*/  LOP3.LUT R6, R0, R5, RZ, 0x3c, !PT ;  /* 0x0000000500067212 */ /* 0x000fc600078e3cff */
[----:B------:R-:W-:Y:S01]  /*8bf0*/  IMAD R8, R3, 0x8, R2 ;  /* 0x0000000803087824 */ /* 0x000fe200078e0202 */
[----:B------:R-:W-:Y:S01]  /*8c00*/  SHF.L.U32 R5, R6, 0x1f, RZ ;  /* 0x0000001f06057819 */ /* 0x000fe200000006ff */
[----:B0-----:R-:W-:Y:S06]  /*8c10*/  @!P0 BRA `(.L_x_180) ;  /* 0x0000000000dc8947 */ /* 0x001fec0003800000 */
.L_x_191:
[----:B------:R-:W1:Y:S01]  /*8c20*/  SYNCS.PHASECHK.TRANS64.TRYWAIT P0, [R8+URZ], R5 ;  /* 0x00000005080075a7 */ /* 0x000e62000800017f */
[----:B------:R-:W-:-:S05]  /*8c30*/  VIADD R0, R3, 0x1 ;  /* 0x0000000103007836 */ /* 0x000fca0000000000 */
[----:B------:R-:W-:-:S04]  /*8c40*/  ISETP.NE.AND P1, PT, R0, 0x4, PT ;  /* 0x000000040000780c */ /* 0x000fc80003f25270 */
[----:B------:R-:W-:Y:S02]  /*8c50*/  SEL R3, RZ, 0x1, P1 ;  /* 0x00000001ff037807 */ /* 0x000fe40000800000 */
[----:B0-----:R-:W-:Y:S02]  /*8c60*/  SEL R7, R0, RZ, P1 ;  /* 0x000000ff00077207 */ /* 0x001fe40000800000 */
[----:B------:R-:W-:-:S03]  /*8c70*/  LOP3.LUT R9, R6, R3, RZ, 0x3c, !PT ;  /* 0x0000000306097212 */ /* 0x000fc600078e3cff */
[----:B------:R-:W-:Y:S01]  /*8c80*/  IMAD R11, R7, 0x8, R2 ;  /* 0x00000008070b7824 */ /* 0x000fe200078e0202 */
[----:B------:R-:W-:Y:S01]  /*8c90*/  SHF.L.U32 R6, R9, 0x1f, RZ ;  /* 0x0000001f09067819 */ /* 0x000fe200000006ff */
[----:B-1----:R-:W-:Y:S06]  /*8ca0*/  @!P0 BRA `(.L_x_181) ;  /* 0x0000000000cc8947 */ /* 0x002fec0003800000 */
.L_x_192:
[----:B------:R-:W1:Y:S01]  /*8cb0*/  SYNCS.PHASECHK.TRANS64.TRYWAIT P0, [R11+URZ], R6 ;  /* 0x000000060b0075a7 */ /* 0x000e62000800017f */
[----:B------:R-:W-:-:S05]  /*8cc0*/  VIADD R0, R7, 0x1 ;  /* 0x0000000107007836 */ /* 0x000fca0000000000 */
[----:B------:R-:W-:-:S04]  /*8cd0*/  ISETP.NE.AND P1, PT, R0, 0x4, PT ;  /* 0x000000040000780c */ /* 0x000fc80003f25270 */
[----:B------:R-:W-:Y:S02]  /*8ce0*/  SEL R4, RZ, 0x1, P1 ;  /* 0x00000001ff047807 */ /* 0x000fe40000800000 */
[----:B------:R-:W-:Y:S02]  /*8cf0*/  SEL R3, R0, RZ, P1 ;  /* 0x000000ff00037207 */ /* 0x000fe40000800000 */
[----:B------:R-:W-:Y:S01]  /*8d00*/  LOP3.LUT R0, R9, R4, RZ, 0x3c, !PT ;  /* 0x0000000409007212 */ /* 0x000fe200078e3cff */
[----:B-1----:R-:W-:Y:S06]  /*8d10*/  @!P0 BRA `(.L_x_182) ;  /* 0x0000000000c48947 */ /* 0x002fec0003800000 */
.L_x_193:
[----:B------:R-:W-:Y:S01]  /*8d20*/  IMAD R3, R3, 0x8, R2 ;  /* 0x0000000803037824 */ /* 0x000fe200078e0202 */
[----:B------:R-:W-:-:S07]  /*8d30*/  SHF.L.U32 R0, R0, 0x1f, RZ ;  /* 0x0000001f00007819 */ /* 0x000fce00000006ff */
.L_x_183:
[----:B--2---:R2:W3:Y:S02]  /*8d40*/  SYNCS.PHASECHK.TRANS64.TRYWAIT P0, [R3+URZ], R0 ;  /* 0x00000000030075a7 */ /* 0x0044e4000800017f */
[----:B---3--:R-:W-:Y:S05]  /*8d50*/  @!P0 NANOSLEEP.SYNCS 0x989680 ;  /* 0x009896800000895d */ /* 0x008fea0003900000 */
[----:B------:R-:W3:Y:S02]  /*8d60*/  @!P0 SYNCS.PHASECHK.TRANS64 P0, [R3+URZ], R0 ;  /* 0x00000000030085a7 */ /* 0x000ee4000800007f */
[----:B---3--:R-:W-:Y:S05]  /*8d70*/  @!P0 BRA `(.L_x_183) ;  /* 0xfffffffc00f08947 */ /* 0x008fea000383ffff */
.L_x_178:
[----:B------:R-:W-:Y:S05]  /*8d80*/  BSYNC B0 ;  /* 0x0000000000007941 */ /* 0x000fea0003800000 */
.L_x_177:
[----:B------:R-:W-:Y:S05]  /*8d90*/  EXIT ;  /* 0x000000000000794d */ /* 0x000fea0003800000 */
.L_x_21:
[----:B----4-:R4:W0:Y:S02]  /*8da0*/  SYNCS.PHASECHK.TRANS64.TRYWAIT P1, [R3+URZ], R0 ;  /* 0x00000000030075a7 */ /* 0x010824000802017f */
[----:B0-----:R-:W-:Y:S05]  /*8db0*/  @!P1 NANOSLEEP.SYNCS 0x989680 ;  /* 0x009896800000995d */ /* 0x001fea0003900000 */
[----:B------:R-:W0:Y:S02]  /*8dc0*/  @!P1 SYNCS.PHASECHK.TRANS64 P1, [R3+URZ], R0 ;  /* 0x00000000030095a7 */ /* 0x000e24000802007f */
[----:B0-----:R-:W-:Y:S05]  /*8dd0*/  @!P1 BRA `(.L_x_21) ;  /* 0xfffffffc00f09947 */ /* 0x001fea000383ffff */
[----:B------:R-:W-:Y:S05]  /*8de0*/  BRA `(.L_x_20) ;  /* 0xffffff8400cc7947 */ /* 0x000fea000383ffff */
.L_x_26:
[----:B-1----:R1:W3:Y:S02]  /*8df0*/  SYNCS.PHASECHK.TRANS64.TRYWAIT P1, [R5+URZ], R4 ;  /* 0x00000004050075a7 */ /* 0x0022e4000802017f */
[----:B---3--:R-:W-:Y:S05]  /*8e00*/  @!P1 NANOSLEEP.SYNCS 0x989680 ;  /* 0x009896800000995d */ /* 0x008fea0003900000 */
[----:B------:R-:W3:Y:S02]  /*8e10*/  @!P1 SYNCS.PHASECHK.TRANS64 P1, [R5+URZ], R4 ;  /* 0x00000004050095a7 */ /* 0x000ee4000802007f */
[----:B---3--:R-:W-:Y:S05]  /*8e20*/  @!P1 BRA `(.L_x_26) ;  /* 0xfffffffc00f09947 */ /* 0x008fea000383ffff */
[----:B------:R-:W-:Y:S05]  /*8e30*/  BRA `(.L_x_25) ;  /* 0xffffff8c001c7947 */ /* 0x000fea000383ffff */
.L_x_165:
[----:B------:R-:W-:Y:S01]  /*8e40*/  BSSY B1, `(.L_x_184) ;  /* 0x0000006000017945 */ /* 0x000fe20003800000 */
[----:B------:R-:W-:-:S07]  /*8e50*/  IMAD.MOV.U32 R15, RZ, RZ, -0x1 ;  /* 0xffffffffff0f7424 */ /* 0x000fce00078e00ff */
[----:B------:R-:W-:Y:S05]  /*8e60*/  WARPSYNC.COLLECTIVE R15, `(.L_x_185) ;  /* 0x000000000f0c7348 */ /* 0x000fea0003c00000 */
[----:B------:R-:W-:Y:S02]  /*8e70*/  ELECT P6, UR62, PT ;  /* 0x00000000003e782f */ /* 0x000fe400038c0000 */
[----:B------:R-:W-:Y:S01]  /*8e80*/  MOV R14, UR62 ;  /* 0x0000003e000e7c02 */ /* 0x000fe20008000f00 */
[----:B------:R-:W-:Y:S10]  /*8e90*/  ENDCOLLECTIVE ;  /* 0x000000000000791b */ /* 0x000ff40003800000 */
.L_x_185:
[----:B------:R-:W-:Y:S05]  /*8ea0*/  BSYNC B1 ;  /* 0x0000000000017941 */ /* 0x000fea0003800000 */
.L_x_184:
[----:B------:R-:W-:Y:S05]  /*8eb0*/  BRA `(.L_x_186) ;  /* 0xfffffff0003c7947 */ /* 0x000fea000383ffff */
.L_x_168:
[----:B0-----:R0:W1:Y:S02]  /*8ec0*/  SYNCS.PHASECHK.TRANS64.TRYWAIT P0, [R20+URZ+0x20], R7 ;  /* 0x00002007140075a7 */ /* 0x001064000800017f */
[----:B-1----:R-:W-:Y:S05]  /*8ed0*/  @!P0 NANOSLEEP.SYNCS 0x989680 ;  /* 0x009896800000895d */ /* 0x002fea0003900000 */
[----:B------:R-:W1:Y:S02]  /*8ee0*/  @!P0 SYNCS.PHASECHK.TRANS64 P0, [R20+URZ+0x20], R7 ;  /* 0x00002007140085a7 */ /* 0x000e64000800007f */
[----:B-1----:R-:W-:Y:S05]  /*8ef0*/  @!P0 BRA `(.L_x_168) ;  /* 0xfffffffc00f08947 */ /* 0x002fea000383ffff */
[----:B------:R-:W-:Y:S05]  /*8f00*/  BRA `(.L_x_187) ;  /* 0xfffffff000747947 */ /* 0x000fea000383ffff */
.L_x_176:
[----:B------:R-:W-:Y:S01]  /*8f10*/  BSSY B0, `(.L_x_188) ;  /* 0x0000006000007945 */ /* 0x000fe20003800000 */
[----:B------:R-:W-:-:S07]  /*8f20*/  IMAD.MOV.U32 R15, RZ, RZ, -0x1 ;  /* 0xffffffffff0f7424 */ /* 0x000fce00078e00ff */
[----:B------:R-:W-:Y:S05]  /*8f30*/  WARPSYNC.COLLECTIVE R15, `(.L_x_189) ;  /* 0x000000000f0c7348 */ /* 0x000fea0003c00000 */
[----:B------:R-:W-:Y:S02]  /*8f40*/  ELECT P6, UR62, PT ;  /* 0x00000000003e782f */ /* 0x000fe400038c0000 */
[----:B------:R-:W-:Y:S01]  /*8f50*/  MOV R14, UR62 ;  /* 0x0000003e000e7c02 */ /* 0x000fe20008000f00 */
[----:B------:R-:W-:Y:S10]  /*8f60*/  ENDCOLLECTIVE ;  /* 0x000000000000791b */ /* 0x000ff40003800000 */
.L_x_189:
[----:B------:R-:W-:Y:S05]  /*8f70*/  BSYNC B0 ;  /* 0x0000000000007941 */ /* 0x000fea0003800000 */
.L_x_188:
[----:B------:R-:W-:Y:S05]  /*8f80*/  BRA `(.L_x_190) ;  /* 0xfffffff800d07947 */ /* 0x000fea000383ffff */
.L_x_180:
[----:B0-----:R0:W1:Y:S02]  /*8f90*/  SYNCS.PHASECHK.TRANS64.TRYWAIT P0, [R7+URZ], R4 ;  /* 0x00000004070075a7 */ /* 0x001064000800017f */
[----:B-1----:R-:W-:Y:S05]  /*8fa0*/  @!P0 NANOSLEEP.SYNCS 0x989680 ;  /* 0x009896800000895d */ /* 0x002fea0003900000 */
[----:B------:R-:W1:Y:S02]  /*8fb0*/  @!P0 SYNCS.PHASECHK.TRANS64 P0, [R7+URZ], R4 ;  /* 0x00000004070085a7 */ /* 0x000e64000800007f */
[----:B-1----:R-:W-:Y:S05]  /*8fc0*/  @!P0 BRA `(.L_x_180) ;  /* 0xfffffffc00f08947 */ /* 0x002fea000383ffff */
[----:B------:R-:W-:Y:S05]  /*8fd0*/  BRA `(.L_x_191) ;  /* 0xfffffffc00107947 */ /* 0x000fea000383ffff */
.L_x_181:
[----:B0-----:R0:W1:Y:S02]  /*8fe0*/  SYNCS.PHASECHK.TRANS64.TRYWAIT P0, [R8+URZ], R5 ;  /* 0x00000005080075a7 */ /* 0x001064000800017f */
[----:B-1----:R-:W-:Y:S05]  /*8ff0*/  @!P0 NANOSLEEP.SYNCS 0x989680 ;  /* 0x009896800000895d */ /* 0x002fea0003900000 */
[----:B------:R-:W1:Y:S02]  /*9000*/  @!P0 SYNCS.PHASECHK.TRANS64 P0, [R8+URZ], R5 ;  /* 0x00000005080085a7 */ /* 0x000e64000800007f */
[----:B-1----:R-:W-:Y:S05]  /*9010*/  @!P0 BRA `(.L_x_181) ;  /* 0xfffffffc00f08947 */ /* 0x002fea000383ffff */
[----:B------:R-:W-:Y:S05]  /*9020*/  BRA `(.L_x_192) ;  /* 0xfffffffc00207947 */ /* 0x000fea000383ffff */
.L_x_182:
[----:B-1----:R1:W2:Y:S02]  /*9030*/  SYNCS.PHASECHK.TRANS64.TRYWAIT P0, [R11+URZ], R6 ;  /* 0x000000060b0075a7 */ /* 0x0022a4000800017f */
[----:B--2---:R-:W-:Y:S05]  /*9040*/  @!P0 NANOSLEEP.SYNCS 0x989680 ;  /* 0x009896800000895d */ /* 0x004fea0003900000 */
[----:B------:R-:W2:Y:S02]  /*9050*/  @!P0 SYNCS.PHASECHK.TRANS64 P0, [R11+URZ], R6 ;  /* 0x000000060b0085a7 */ /* 0x000ea4000800007f */
[----:B--2---:R-:W-:Y:S05]  /*9060*/  @!P0 BRA `(.L_x_182) ;  /* 0xfffffffc00f08947 */ /* 0x004fea000383ffff */
[----:B------:R-:W-:Y:S05]  /*9070*/  BRA `(.L_x_193) ;  /* 0xfffffffc00287947 */ /* 0x000fea000383ffff */
.L_x_194:
[----:B------:R-:W-:-:S00]  /*9080*/  BRA `(.L_x_194) ;  /* 0xfffffffc00fc7947 */ /* 0x000fc0000383ffff */
[----:B------:R-:W-:-:S00]  /*9090*/  NOP ;  /* 0x0000000000007918 */ /* 0x000fc00000000000 */
        /* <DEDUP_REMOVED lines=14> */
.L_x_195:


//--------------------- .nv.global.init           --------------------------
	.section	.nv.global.init,"aw",@progbits
.nv.global.init:
	.type		$str$22,@object
	.size		$str$22,($str$23 - $str$22)
$str$22:
        /*0000*/ 	.byte	0x6b, 0x5f, 0x74, 0x69, 0x6c, 0x65, 0x5f, 0x63, 0x6f, 0x75, 0x6e, 0x74, 0x20, 0x3e, 0x3d, 0x20
        /*0010*/ 	.byte	0x31, 0x00
	.type		$str$23,@object
	.size		$str$23,(__unnamed_1 - $str$23)
$str$23:
        /*0012*/ 	.byte	0x2f, 0x74, 0x6d, 0x70, 0x2f, 0x63, 0x75, 0x74, 0x6c, 0x61, 0x73, 0x73, 0x5f, 0x73, 0x77, 0x65
        /*0022*/ 	.byte	0x65, 0x70, 0x5f, 0x73, 0x72, 0x63, 0x2f, 0x69, 0x6e, 0x63, 0x6c, 0x75, 0x64, 0x65, 0x2f, 0x63
        /*0032*/ 	.byte	0x75, 0x74, 0x6c, 0x61, 0x73, 0x73, 0x2f, 0x67, 0x65, 0x6d, 0x6d, 0x2f, 0x63, 0x6f, 0x6c, 0x6c
        /*0042*/ 	.byte	0x65, 0x63, 0x74, 0x69, 0x76, 0x65, 0x2f, 0x73, 0x6d, 0x39, 0x30, 0x5f, 0x6d, 0x6d, 0x61, 0x5f
        /*0052*/ 	.byte	0x74, 0x6d, 0x61, 0x5f, 0x67, 0x6d, 0x6d, 0x61, 0x5f, 0x73, 0x73, 0x5f, 0x77, 0x61, 0x72, 0x70
        /*0062*/ 	.byte	0x73, 0x70, 0x65, 0x63, 0x69, 0x61, 0x6c, 0x69, 0x7a, 0x65, 0x64, 0x2e, 0x68, 0x70, 0x70, 0x00
	.type		__unnamed_1,@object
	.size		__unnamed_1,(.L_0 - __unnamed_1)
__unnamed_1:
        /*0072*/ 	.byte	0x76, 0x6f, 0x69, 0x64, 0x20, 0x63, 0x75, 0x74, 0x6c, 0x61, 0x73, 0x73, 0x3a, 0x3a, 0x67, 0x65
        /* <DEDUP_REMOVED lines=180> */
        /*0bc2*/ 	.byte	0x79, 0x5d, 0x00
.L_0:


//--------------------- .nv.shared._ZN7cutlass13device_kernelINS_4gemm6kernel13GemmUniversalIN4cute5tupleIJiiiiEEENS1_10collective13CollectiveMmaINS1_34MainloopSm90TmaGmmaWarpSpecializedILi4ENS5_IJNS4_1CILi2EEENSA_ILi1EEESC_EEENS1_35KernelTmaWarpSpecializedCooperativeEEENS5_IJNSA_ILi256EEENSA_ILi64EEESH_EEENS_6half_tENS5_IJlSC_lEEESJ_SK_NS4_8TiledMMAINS4_8MMA_AtomIJNS4_4SM904GMMA25MMA_64x64x16_F32F16F16_SSILNSO_5MajorE0ELSQ_0ELNSO_7ScaleInE1ELSR_1EEEEEENS4_6LayoutISD_NS5_IJSC_NSA_ILi0EEESV_EEEEENS5_IJNS4_10UnderscoreESY_SY_EEEEENS4_13SM90_TMA_LOADENS4_14ComposedLayoutINS4_7SwizzleILi3ELi4ELi3EEENS4_18smem_ptr_flag_bitsILi16EEENSU_INS5_IJNSA_ILi8EEESH_EEENS5_IJSH_SC_EEEEEEEvNS4_8identityENS4_23SM90_TMA_LOAD_MULTICASTES1B_vS1C_EENS_8epilogue10collective6detail29Sm90TmaWarpSpecializedAdapterINS1G_15DefaultEpilogueISJ_SK_SK_NS1F_6thread17LinearCombinationISJ_Li1EffLNS1K_9ScaleType4KindE0ELNS_15FloatRoundStyleE2ESJ_EENS1_15EpilogueDefaultEEEEEvvEEEEvNT_6ParamsE --------------------------
	.section	.nv.shared._ZN7cutlass13device_kernelINS_4gemm6kernel13GemmUniversalIN4cute5tupleIJiiiiEEENS1_10collective13CollectiveMmaINS1_34MainloopSm90TmaGmmaWarpSpecializedILi4ENS5_IJNS4_1CILi2EEENSA_ILi1EEESC_EEENS1_35KernelTmaWarpSpecializedCooperativeEEENS5_IJNSA_ILi256EEENSA_ILi64EEESH_EEENS_6half_tENS5_IJlSC_lEEESJ_SK_NS4_8TiledMMAINS4_8MMA_AtomIJNS4_4SM904GMMA25MMA_64x64x16_F32F16F16_SSILNSO_5MajorE0ELSQ_0ELNSO_7ScaleInE1ELSR_1EEEEEENS4_6LayoutISD_NS5_IJSC_NSA_ILi0EEESV_EEEEENS5_IJNS4_10UnderscoreESY_SY_EEEEENS4_13SM90_TMA_LOADENS4_14ComposedLayoutINS4_7SwizzleILi3ELi4ELi3EEENS4_18smem_ptr_flag_bitsILi16EEENSU_INS5_IJNSA_ILi8EEESH_EEENS5_IJSH_SC_EEEEEEEvNS4_8identityENS4_23SM90_TMA_LOAD_MULTICASTES1B_vS1C_EENS_8epilogue10collective6detail29Sm90TmaWarpSpecializedAdapterINS1G_15DefaultEpilogueISJ_SK_SK_NS1F_6thread17LinearCombinationISJ_Li1EffLNS1K_9ScaleType4KindE0ELNS_15FloatRoundStyleE2ESJ_EENS1_15EpilogueDefaultEEEEEvvEEEEvNT_6ParamsE,"aw",@nobits
	.sectionflags	@""
	.align	16
	.zero		1024


//--------------------- .nv.shared.reserved.0     --------------------------
	.section	.nv.shared.reserved.0,"aw",@nobits
	.weak		__nv_reservedSMEM_offset_0_alias
	.size		__nv_reservedSMEM_offset_0_alias, 0, 0
	.other		__nv_reservedSMEM_offset_0_alias,@"STO_CUDA_RESERVED_SHARED STV_DEFAULT"
__nv_reservedSMEM_offset_0_alias:
	.zero		0


//--------------------- .nv.global                --------------------------
	.section	.nv.global,"aw",@nobits
.nv.global:
	.type		_ZN39_INTERNAL_134b6768_4_k_cu_b217849e_37924cute1_E,@object
	.size		_ZN39_INTERNAL_134b6768_4_k_cu_b217849e_37924cute1_E,(_ZN39_INTERNAL_134b6768_4_k_cu_b217849e_37924cuda3std3__45__cpo6cbeginE - _ZN39_INTERNAL_134b6768_4_k_cu_b217849e_37924cute1_E)
_ZN39_INTERNAL_134b6768_4_k_cu_b217849e_37924cute1_E:
	.zero		1
	.type		_ZN39_INTERNAL_134b6768_4_k_cu_b217849e_37924cuda3std3__45__cpo6cbeginE,@object
	.size		_ZN39_INTERNAL_134b6768_4_k_cu_b217849e_37924cuda3std3__45__cpo6cbeginE,(_ZN39_INTERNAL_134b6768_4_k_cu_b217849e_37924cuda3std3__48in_placeE - _ZN39_INTERNAL_134b6768_4_k_cu_b217849e_37924cuda3std3__45__cpo6cbeginE)
_ZN39_INTERNAL_134b6768_4_k_cu_b217849e_37924cuda3std3__45__cpo6cbeginE:
	.zero		1
	.type		_ZN39_INTERNAL_134b6768_4_k_cu_b217849e_37924cuda3std3__48in_placeE,@object
	.size		_ZN39_INTERNAL_134b6768_4_k_cu_b217849e_37924cuda3std3__48in_placeE,(_ZN39_INTERNAL_134b6768_4_k_cu_b217849e_37924cuda3std6ranges3__45__cpo9iter_moveE - _ZN39_INTERNAL_134b6768_4_k_cu_b217849e_37924cuda3std3__48in_placeE)
_ZN39_INTERNAL_134b6768_4_k_cu_b217849e_37924cuda3std3__48in_placeE:
	.zero		1
	.type		_ZN39_INTERNAL_134b6768_4_k_cu_b217849e_37924cuda3std6ranges3__45__cpo9iter_moveE,@object
	.size		_ZN39_INTERNAL_134b6768_4_k_cu_b217849e_37924cuda3std6ranges3__45__cpo9iter_moveE,(_ZN39_INTERNAL_134b6768_4_k_cu_b217849e_37924cuda3std3__45__cpo5beginE - _ZN39_INTERNAL_134b6768_4_k_cu_b217849e_37924cuda3std6ranges3__45__cpo9iter_moveE)
_ZN39_INTERNAL_134b6768_4_k_cu_b217849e_37924cuda3std6ranges3__45__cpo9iter_moveE:
	.zero		1
	.type		_ZN39_INTERNAL_134b6768_4_k_cu_b217849e_37924cuda3std3__45__cpo5beginE,@object
	.size		_ZN39_INTERNAL_134b6768_4_k_cu_b217849e_37924cuda3std3__45__cpo5beginE,(_ZN39_INTERNAL_134b6768_4_k_cu_b217849e_37924cuda3std3__441_GLOBAL__N__134b6768_4_k_cu_b217849e_37926ignoreE - _ZN39_INTERNAL_134b6768_4_k_cu_b217849e_37924cuda3std3__45__cpo5beginE)
_ZN39_INTERNAL_134b6768_4_k_cu_b217849e_37924cuda3std3__45__cpo5beginE:
	.zero		1
	.type		_ZN39_INTERNAL_134b6768_4_k_cu_b217849e_37924cuda3std3__441_GLOBAL__N__134b6768_4_k_cu_b217849e_37926ignoreE,@object
	.size		_ZN39_INTERNAL_134b6768_4_k_cu_b217849e_37924cuda3std3__441_GLOBAL__N__134b6768_4_k_cu_b217849e_37926ignoreE,(_ZN39_INTERNAL_134b6768_4_k_cu_b217849e_37924cute7productE - _ZN39_INTERNAL_134b6768_4_k_cu_b217849e_37924cuda3std3__441_GLOBAL__N__134b6768_4_k_cu_b217849e_37926ignoreE)
_ZN39_INTERNAL_134b6768_4_k_cu_b217849e_37924cuda3std3__441_GLOBAL__N__134b6768_4_k_cu_b217849e_37926ignoreE:
	.zero		1
	.type		_ZN39_INTERNAL_134b6768_4_k_cu_b217849e_37924cute7productE,@object
	.size		_ZN39_INTERNAL_134b6768_4_k_cu_b217849e_37924cute7productE,(_ZN39_INTERNAL_134b6768_4_k_cu_b217849e_37924cuda3std3__45__cpo3endE - _ZN39_INTERNAL_134b6768_4_k_cu_b217849e_37924cute7productE)
_ZN39_INTERNAL_134b6768_4_k_cu_b217849e_37924cute7productE:
	.zero		1
	.type		_ZN39_INTERNAL_134b6768_4_k_cu_b217849e_37924cuda3std3__45__cpo3endE,@object
	.size		_ZN39_INTERNAL_134b6768_4_k_cu_b217849e_37924cuda3std3__45__cpo3endE,(_ZN39_INTERNAL_134b6768_4_k_cu_b217849e_37924cuda3std3__419piecewise_constructE - _ZN39_INTERNAL_134b6768_4_k_cu_b217849e_37924cuda3std3__45__cpo3endE)
_ZN39_INTERNAL_134b6768_4_k_cu_b217849e_37924cuda3std3__45__cpo3endE:
	.zero		1
	.type		_ZN39_INTERNAL_134b6768_4_k_cu_b217849e_37924cuda3std3__419piecewise_constructE,@object
	.size		_ZN39_INTERNAL_134b6768_4_k_cu_b217849e_37924cuda3std3__419piecewise_constructE,(_ZN39_INTERNAL_134b6768_4_k_cu_b217849e_37924cuda3std3__45__cpo4cendE - _ZN39_INTERNAL_134b6768_4_k_cu_b217849e_37924cuda3std3__419piecewise_constructE)
_ZN39_INTERNAL_134b6768_4_k_cu_b217849e_37924cuda3std3__419piecewise_constructE:
	.zero		1
	.type		_ZN39_INTERNAL_134b6768_4_k_cu_b217849e_37924cuda3std3__45__cpo4cendE,@object
	.size		_ZN39_INTERNAL_134b6768_4_k_cu_b217849e_37924cuda3std3__45__cpo4cendE,(_ZN39_INTERNAL_134b6768_4_k_cu_b217849e_37924cuda3std6ranges3__45__cpo4swapE - _ZN39_INTERNAL_134b6768_4_k_cu_b217849e_37924cuda3std3__45__cpo4cendE)
_ZN39_INTERNAL_134b6768_4_k_cu_b217849e_37924cuda3std3__45__cpo4cendE:
	.zero		1
	.type		_ZN39_INTERNAL_134b6768_4_k_cu_b217849e_37924cuda3std6ranges3__45__cpo4swapE,@object
	.size		_ZN39_INTERNAL_134b6768_4_k_cu_b217849e_37924cuda3std6ranges3__45__cpo4swapE,(.L_8 - _ZN39_INTERNAL_134b6768_4_k_cu_b217849e_37924cuda3std6ranges3__45__cpo4swapE)
_ZN39_INTERNAL_134b6768_4_k_cu_b217849e_37924cuda3std6ranges3__45__cpo4swapE:
	.zero		1
.L_8:


//--------------------- .nv.constant0._ZN7cutlass13device_kernelINS_4gemm6kernel13GemmUniversalIN4cute5tupleIJiiiiEEENS1_10collective13CollectiveMmaINS1_34MainloopSm90TmaGmmaWarpSpecializedILi4ENS5_IJNS4_1CILi2EEENSA_ILi1EEESC_EEENS1_35KernelTmaWarpSpecializedCooperativeEEENS5_IJNSA_ILi256EEENSA_ILi64EEESH_EEENS_6half_tENS5_IJlSC_lEEESJ_SK_NS4_8TiledMMAINS4_8MMA_AtomIJNS4_4SM904GMMA25MMA_64x64x16_F32F16F16_SSILNSO_5MajorE0ELSQ_0ELNSO_7ScaleInE1ELSR_1EEEEEENS4_6LayoutISD_NS5_IJSC_NSA_ILi0EEESV_EEEEENS5_IJNS4_10UnderscoreESY_SY_EEEEENS4_13SM90_TMA_LOADENS4_14ComposedLayoutINS4_7SwizzleILi3ELi4ELi3EEENS4_18smem_ptr_flag_bitsILi16EEENSU_INS5_IJNSA_ILi8EEESH_EEENS5_IJSH_SC_EEEEEEEvNS4_8identityENS4_23SM90_TMA_LOAD_MULTICASTES1B_vS1C_EENS_8epilogue10collective6detail29Sm90TmaWarpSpecializedAdapterINS1G_15DefaultEpilogueISJ_SK_SK_NS1F_6thread17LinearCombinationISJ_Li1EffLNS1K_9ScaleType4KindE0ELNS_15FloatRoundStyleE2ESJ_EENS1_15EpilogueDefaultEEEEEvvEEEEvNT_6ParamsE --------------------------
	.section	.nv.constant0._ZN7cutlass13device_kernelINS_4gemm6kernel13GemmUniversalIN4cute5tupleIJiiiiEEENS1_10collective13CollectiveMmaINS1_34MainloopSm90TmaGmmaWarpSpecializedILi4ENS5_IJNS4_1CILi2EEENSA_ILi1EEESC_EEENS1_35KernelTmaWarpSpecializedCooperativeEEENS5_IJNSA_ILi256EEENSA_ILi64EEESH_EEENS_6half_tENS5_IJlSC_lEEESJ_SK_NS4_8TiledMMAINS4_8MMA_AtomIJNS4_4SM904GMMA25MMA_64x64x16_F32F16F16_SSILNSO_5MajorE0ELSQ_0ELNSO_7ScaleInE1ELSR_1EEEEEENS4_6LayoutISD_NS5_IJSC_NSA_ILi0EEESV_EEEEENS5_IJNS4_10UnderscoreESY_SY_EEEEENS4_13SM90_TMA_LOADENS4_14ComposedLayoutINS4_7SwizzleILi3ELi4ELi3EEENS4_18smem_ptr_flag_bitsILi16EEENSU_INS5_IJNSA_ILi8EEESH_EEENS5_IJSH_SC_EEEEEEEvNS4_8identityENS4_23SM90_TMA_LOAD_MULTICASTES1B_vS1C_EENS_8epilogue10collective6detail29Sm90TmaWarpSpecializedAdapterINS1G_15DefaultEpilogueISJ_SK_SK_NS1F_6thread17LinearCombinationISJ_Li1EffLNS1K_9ScaleType4KindE0ELNS_15FloatRoundStyleE2ESJ_EENS1_15EpilogueDefaultEEEEEvvEEEEvNT_6ParamsE,"a",@progbits
	.sectionflags	@""
	.align	4
.nv.constant0._ZN7cutlass13device_kernelINS_4gemm6kernel13GemmUniversalIN4cute5tupleIJiiiiEEENS1_10collective13CollectiveMmaINS1_34MainloopSm90TmaGmmaWarpSpecializedILi4ENS5_IJNS4_1CILi2EEENSA_ILi1EEESC_EEENS1_35KernelTmaWarpSpecializedCooperativeEEENS5_IJNSA_ILi256EEENSA_ILi64EEESH_EEENS_6half_tENS5_IJlSC_lEEESJ_SK_NS4_8TiledMMAINS4_8MMA_AtomIJNS4_4SM904GMMA25MMA_64x64x16_F32F16F16_SSILNSO_5MajorE0ELSQ_0ELNSO_7ScaleInE1ELSR_1EEEEEENS4_6LayoutISD_NS5_IJSC_NSA_ILi0EEESV_EEEEENS5_IJNS4_10UnderscoreESY_SY_EEEEENS4_13SM90_TMA_LOADENS4_14ComposedLayoutINS4_7SwizzleILi3ELi4ELi3EEENS4_18smem_ptr_flag_bitsILi16EEENSU_INS5_IJNSA_ILi8EEESH_EEENS5_IJSH_SC_EEEEEEEvNS4_8identityENS4_23SM90_TMA_LOAD_MULTICASTES1B_vS1C_EENS_8epilogue10collective6detail29Sm90TmaWarpSpecializedAdapterINS1G_15DefaultEpilogueISJ_SK_SK_NS1F_6thread17LinearCombinationISJ_Li1EffLNS1K_9ScaleType4KindE0ELNS_15FloatRoundStyleE2ESJ_EENS1_15EpilogueDefaultEEEEEvvEEEEvNT_6ParamsE:
	.zero		1664


//--------------------- SYMBOLS --------------------------

	.type		.nv.reservedSmem.offset0,@object
	.size		.nv.reservedSmem.offset0,0x4
	.type		__assertfail,@function
